//
// Generated by NVIDIA NVVM Compiler
//
// Compiler Build ID: CL-36424714
// Cuda compilation tools, release 13.0, V13.0.88
// Based on NVVM 20.0.0
//

.version 9.0
.target sm_100
.address_size 64

	// .globl	_Z6matmulPfS_S_iii

.visible .entry _Z6matmulPfS_S_iii(
	.param .u64 .ptr .align 1 _Z6matmulPfS_S_iii_param_0,
	.param .u64 .ptr .align 1 _Z6matmulPfS_S_iii_param_1,
	.param .u64 .ptr .align 1 _Z6matmulPfS_S_iii_param_2,
	.param .u32 _Z6matmulPfS_S_iii_param_3,
	.param .u32 _Z6matmulPfS_S_iii_param_4,
	.param .u32 _Z6matmulPfS_S_iii_param_5
)
{
	.reg .pred 	%p<13>;
	.reg .b32 	%r<46>;
	.reg .b32 	%f<68>;
	.reg .b64 	%rd<40>;

	ld.param.u64 	%rd5, [_Z6matmulPfS_S_iii_param_0];
	ld.param.u64 	%rd6, [_Z6matmulPfS_S_iii_param_1];
	ld.param.u64 	%rd4, [_Z6matmulPfS_S_iii_param_2];
	ld.param.u32 	%r22, [_Z6matmulPfS_S_iii_param_3];
	ld.param.u32 	%r23, [_Z6matmulPfS_S_iii_param_4];
	ld.param.u32 	%r21, [_Z6matmulPfS_S_iii_param_5];
	cvta.to.global.u64 	%rd1, %rd6;
	cvta.to.global.u64 	%rd2, %rd5;
	mov.u32 	%r24, %ctaid.x;
	mov.u32 	%r25, %ntid.x;
	mov.u32 	%r26, %tid.x;
	mad.lo.s32 	%r1, %r24, %r25, %r26;
	mov.u32 	%r27, %ctaid.y;
	mov.u32 	%r28, %ntid.y;
	mov.u32 	%r29, %tid.y;
	mad.lo.s32 	%r30, %r27, %r28, %r29;
	setp.ge.s32 	%p1, %r1, %r22;
	setp.ge.s32 	%p2, %r30, %r23;
	or.pred  	%p3, %p1, %p2;
	@%p3 bra 	$L__BB0_14;
	setp.lt.s32 	%p4, %r21, 1;
	mov.f32 	%f67, 0f00000000;
	@%p4 bra 	$L__BB0_13;
	mul.lo.s32 	%r3, %r21, %r1;
	and.b32  	%r4, %r21, 7;
	setp.lt.u32 	%p5, %r21, 8;
	mov.f32 	%f67, 0f00000000;
	mov.b32 	%r44, 0;
	@%p5 bra 	$L__BB0_5;
	and.b32  	%r44, %r21, 2147483640;
	neg.s32 	%r42, %r44;
	shl.b32 	%r7, %r23, 3;
	add.s64 	%rd3, %rd2, 16;
	mov.f32 	%f67, 0f00000000;
	mul.wide.s32 	%rd11, %r23, 4;
	mov.u32 	%r40, %r3;
	mov.u32 	%r41, %r30;
$L__BB0_4:
	.pragma "nounroll";
	mul.wide.s32 	%rd7, %r40, 4;
	add.s64 	%rd8, %rd3, %rd7;
	ld.global.f32 	%f17, [%rd8+-16];
	mul.wide.s32 	%rd9, %r41, 4;
	add.s64 	%rd10, %rd1, %rd9;
	ld.global.f32 	%f18, [%rd10];
	fma.rn.f32 	%f19, %f17, %f18, %f67;
	ld.global.f32 	%f20, [%rd8+-12];
	add.s64 	%rd12, %rd10, %rd11;
	ld.global.f32 	%f21, [%rd12];
	fma.rn.f32 	%f22, %f20, %f21, %f19;
	ld.global.f32 	%f23, [%rd8+-8];
	add.s64 	%rd13, %rd12, %rd11;
	ld.global.f32 	%f24, [%rd13];
	fma.rn.f32 	%f25, %f23, %f24, %f22;
	ld.global.f32 	%f26, [%rd8+-4];
	add.s64 	%rd14, %rd13, %rd11;
	ld.global.f32 	%f27, [%rd14];
	fma.rn.f32 	%f28, %f26, %f27, %f25;
	ld.global.f32 	%f29, [%rd8];
	add.s64 	%rd15, %rd14, %rd11;
	ld.global.f32 	%f30, [%rd15];
	fma.rn.f32 	%f31, %f29, %f30, %f28;
	ld.global.f32 	%f32, [%rd8+4];
	add.s64 	%rd16, %rd15, %rd11;
	ld.global.f32 	%f33, [%rd16];
	fma.rn.f32 	%f34, %f32, %f33, %f31;
	ld.global.f32 	%f35, [%rd8+8];
	add.s64 	%rd17, %rd16, %rd11;
	ld.global.f32 	%f36, [%rd17];
	fma.rn.f32 	%f37, %f35, %f36, %f34;
	ld.global.f32 	%f38, [%rd8+12];
	add.s64 	%rd18, %rd17, %rd11;
	ld.global.f32 	%f39, [%rd18];
	fma.rn.f32 	%f67, %f38, %f39, %f37;
	add.s32 	%r42, %r42, 8;
	add.s32 	%r41, %r41, %r7;
	add.s32 	%r40, %r40, 8;
	setp.ne.s32 	%p6, %r42, 0;
	@%p6 bra 	$L__BB0_4;
$L__BB0_5:
	setp.eq.s32 	%p7, %r4, 0;
	@%p7 bra 	$L__BB0_13;
	and.b32  	%r15, %r21, 3;
	setp.lt.u32 	%p8, %r4, 4;
	@%p8 bra 	$L__BB0_8;
	add.s32 	%r32, %r44, %r3;
	mul.wide.s32 	%rd19, %r32, 4;
	add.s64 	%rd20, %rd2, %rd19;
	ld.global.f32 	%f41, [%rd20];
	mad.lo.s32 	%r33, %r44, %r23, %r30;
	mul.wide.s32 	%rd21, %r33, 4;
	add.s64 	%rd22, %rd1, %rd21;
	ld.global.f32 	%f42, [%rd22];
	fma.rn.f32 	%f43, %f41, %f42, %f67;
	ld.global.f32 	%f44, [%rd20+4];
	mul.wide.s32 	%rd23, %r23, 4;
	add.s64 	%rd24, %rd22, %rd23;
	ld.global.f32 	%f45, [%rd24];
	fma.rn.f32 	%f46, %f44, %f45, %f43;
	ld.global.f32 	%f47, [%rd20+8];
	add.s64 	%rd25, %rd24, %rd23;
	ld.global.f32 	%f48, [%rd25];
	fma.rn.f32 	%f49, %f47, %f48, %f46;
	ld.global.f32 	%f50, [%rd20+12];
	add.s64 	%rd26, %rd25, %rd23;
	ld.global.f32 	%f51, [%rd26];
	fma.rn.f32 	%f67, %f50, %f51, %f49;
	add.s32 	%r44, %r44, 4;
$L__BB0_8:
	setp.eq.s32 	%p9, %r15, 0;
	@%p9 bra 	$L__BB0_13;
	setp.eq.s32 	%p10, %r15, 1;
	@%p10 bra 	$L__BB0_11;
	add.s32 	%r34, %r44, %r3;
	mul.wide.s32 	%rd27, %r34, 4;
	add.s64 	%rd28, %rd2, %rd27;
	ld.global.f32 	%f53, [%rd28];
	mad.lo.s32 	%r35, %r44, %r23, %r30;
	mul.wide.s32 	%rd29, %r35, 4;
	add.s64 	%rd30, %rd1, %rd29;
	ld.global.f32 	%f54, [%rd30];
	fma.rn.f32 	%f55, %f53, %f54, %f67;
	ld.global.f32 	%f56, [%rd28+4];
	mul.wide.s32 	%rd31, %r23, 4;
	add.s64 	%rd32, %rd30, %rd31;
	ld.global.f32 	%f57, [%rd32];
	fma.rn.f32 	%f67, %f56, %f57, %f55;
	add.s32 	%r44, %r44, 2;
$L__BB0_11:
	and.b32  	%r36, %r21, 1;
	setp.eq.b32 	%p11, %r36, 1;
	not.pred 	%p12, %p11;
	@%p12 bra 	$L__BB0_13;
	add.s32 	%r37, %r44, %r3;
	mul.wide.s32 	%rd33, %r37, 4;
	add.s64 	%rd34, %rd2, %rd33;
	ld.global.f32 	%f58, [%rd34];
	mad.lo.s32 	%r38, %r44, %r23, %r30;
	mul.wide.s32 	%rd35, %r38, 4;
	add.s64 	%rd36, %rd1, %rd35;
	ld.global.f32 	%f59, [%rd36];
	fma.rn.f32 	%f67, %f58, %f59, %f67;
$L__BB0_13:
	mad.lo.s32 	%r39, %r23, %r1, %r30;
	cvta.to.global.u64 	%rd37, %rd4;
	mul.wide.s32 	%rd38, %r39, 4;
	add.s64 	%rd39, %rd37, %rd38;
	st.global.f32 	[%rd39], %f67;
$L__BB0_14:
	ret;

}
	// .globl	_Z16matmul_transposePfS_S_iii
.visible .entry _Z16matmul_transposePfS_S_iii(
	.param .u64 .ptr .align 1 _Z16matmul_transposePfS_S_iii_param_0,
	.param .u64 .ptr .align 1 _Z16matmul_transposePfS_S_iii_param_1,
	.param .u64 .ptr .align 1 _Z16matmul_transposePfS_S_iii_param_2,
	.param .u32 _Z16matmul_transposePfS_S_iii_param_3,
	.param .u32 _Z16matmul_transposePfS_S_iii_param_4,
	.param .u32 _Z16matmul_transposePfS_S_iii_param_5
)
{
	.reg .pred 	%p<13>;
	.reg .b32 	%r<56>;
	.reg .b32 	%f<112>;
	.reg .b64 	%rd<27>;

	ld.param.u64 	%rd6, [_Z16matmul_transposePfS_S_iii_param_0];
	ld.param.u64 	%rd7, [_Z16matmul_transposePfS_S_iii_param_1];
	ld.param.u64 	%rd5, [_Z16matmul_transposePfS_S_iii_param_2];
	ld.param.u32 	%r32, [_Z16matmul_transposePfS_S_iii_param_3];
	ld.param.u32 	%r33, [_Z16matmul_transposePfS_S_iii_param_4];
	ld.param.u32 	%r31, [_Z16matmul_transposePfS_S_iii_param_5];
	cvta.to.global.u64 	%rd1, %rd7;
	cvta.to.global.u64 	%rd2, %rd6;
	mov.u32 	%r34, %ctaid.x;
	mov.u32 	%r35, %ntid.x;
	mov.u32 	%r36, %tid.x;
	mad.lo.s32 	%r1, %r34, %r35, %r36;
	mov.u32 	%r37, %ctaid.y;
	mov.u32 	%r38, %ntid.y;
	mov.u32 	%r39, %tid.y;
	mad.lo.s32 	%r40, %r37, %r38, %r39;
	setp.ge.s32 	%p1, %r1, %r32;
	setp.ge.s32 	%p2, %r40, %r33;
	or.pred  	%p3, %p1, %p2;
	@%p3 bra 	$L__BB1_15;
	setp.lt.s32 	%p4, %r31, 1;
	mov.f32 	%f111, 0f00000000;
	@%p4 bra 	$L__BB1_14;
	mul.lo.s32 	%r3, %r31, %r1;
	mul.lo.s32 	%r4, %r33, %r40;
	and.b32  	%r5, %r31, 15;
	setp.lt.u32 	%p5, %r31, 16;
	mov.f32 	%f111, 0f00000000;
	mov.b32 	%r51, 0;
	@%p5 bra 	$L__BB1_5;
	and.b32  	%r51, %r31, 2147483632;
	neg.s32 	%r49, %r51;
	add.s64 	%rd3, %rd2, 32;
	add.s64 	%rd4, %rd1, 32;
	mov.f32 	%f111, 0f00000000;
	mov.u32 	%r47, %r4;
	mov.u32 	%r48, %r3;
$L__BB1_4:
	.pragma "nounroll";
	mul.wide.s32 	%rd8, %r48, 4;
	add.s64 	%rd9, %rd3, %rd8;
	mul.wide.s32 	%rd10, %r47, 4;
	add.s64 	%rd11, %rd4, %rd10;
	ld.global.f32 	%f18, [%rd9+-32];
	ld.global.f32 	%f19, [%rd11+-32];
	fma.rn.f32 	%f20, %f18, %f19, %f111;
	ld.global.f32 	%f21, [%rd9+-28];
	ld.global.f32 	%f22, [%rd11+-28];
	fma.rn.f32 	%f23, %f21, %f22, %f20;
	ld.global.f32 	%f24, [%rd9+-24];
	ld.global.f32 	%f25, [%rd11+-24];
	fma.rn.f32 	%f26, %f24, %f25, %f23;
	ld.global.f32 	%f27, [%rd9+-20];
	ld.global.f32 	%f28, [%rd11+-20];
	fma.rn.f32 	%f29, %f27, %f28, %f26;
	ld.global.f32 	%f30, [%rd9+-16];
	ld.global.f32 	%f31, [%rd11+-16];
	fma.rn.f32 	%f32, %f30, %f31, %f29;
	ld.global.f32 	%f33, [%rd9+-12];
	ld.global.f32 	%f34, [%rd11+-12];
	fma.rn.f32 	%f35, %f33, %f34, %f32;
	ld.global.f32 	%f36, [%rd9+-8];
	ld.global.f32 	%f37, [%rd11+-8];
	fma.rn.f32 	%f38, %f36, %f37, %f35;
	ld.global.f32 	%f39, [%rd9+-4];
	ld.global.f32 	%f40, [%rd11+-4];
	fma.rn.f32 	%f41, %f39, %f40, %f38;
	ld.global.f32 	%f42, [%rd9];
	ld.global.f32 	%f43, [%rd11];
	fma.rn.f32 	%f44, %f42, %f43, %f41;
	ld.global.f32 	%f45, [%rd9+4];
	ld.global.f32 	%f46, [%rd11+4];
	fma.rn.f32 	%f47, %f45, %f46, %f44;
	ld.global.f32 	%f48, [%rd9+8];
	ld.global.f32 	%f49, [%rd11+8];
	fma.rn.f32 	%f50, %f48, %f49, %f47;
	ld.global.f32 	%f51, [%rd9+12];
	ld.global.f32 	%f52, [%rd11+12];
	fma.rn.f32 	%f53, %f51, %f52, %f50;
	ld.global.f32 	%f54, [%rd9+16];
	ld.global.f32 	%f55, [%rd11+16];
	fma.rn.f32 	%f56, %f54, %f55, %f53;
	ld.global.f32 	%f57, [%rd9+20];
	ld.global.f32 	%f58, [%rd11+20];
	fma.rn.f32 	%f59, %f57, %f58, %f56;
	ld.global.f32 	%f60, [%rd9+24];
	ld.global.f32 	%f61, [%rd11+24];
	fma.rn.f32 	%f62, %f60, %f61, %f59;
	ld.global.f32 	%f63, [%rd9+28];
	ld.global.f32 	%f64, [%rd11+28];
	fma.rn.f32 	%f111, %f63, %f64, %f62;
	add.s32 	%r49, %r49, 16;
	add.s32 	%r48, %r48, 16;
	add.s32 	%r47, %r47, 16;
	setp.ne.s32 	%p6, %r49, 0;
	@%p6 bra 	$L__BB1_4;
$L__BB1_5:
	setp.eq.s32 	%p7, %r5, 0;
	@%p7 bra 	$L__BB1_14;
	and.b32  	%r15, %r31, 7;
	setp.lt.u32 	%p8, %r5, 8;
	@%p8 bra 	$L__BB1_8;
	add.s32 	%r42, %r51, %r3;
	mul.wide.s32 	%rd12, %r42, 4;
	add.s64 	%rd13, %rd2, %rd12;
	ld.global.f32 	%f66, [%rd13];
	add.s32 	%r43, %r51, %r4;
	mul.wide.s32 	%rd14, %r43, 4;
	add.s64 	%rd15, %rd1, %rd14;
	ld.global.f32 	%f67, [%rd15];
	fma.rn.f32 	%f68, %f66, %f67, %f111;
	ld.global.f32 	%f69, [%rd13+4];
	ld.global.f32 	%f70, [%rd15+4];
	fma.rn.f32 	%f71, %f69, %f70, %f68;
	ld.global.f32 	%f72, [%rd13+8];
	ld.global.f32 	%f73, [%rd15+8];
	fma.rn.f32 	%f74, %f72, %f73, %f71;
	ld.global.f32 	%f75, [%rd13+12];
	ld.global.f32 	%f76, [%rd15+12];
	fma.rn.f32 	%f77, %f75, %f76, %f74;
	ld.global.f32 	%f78, [%rd13+16];
	ld.global.f32 	%f79, [%rd15+16];
	fma.rn.f32 	%f80, %f78, %f79, %f77;
	ld.global.f32 	%f81, [%rd13+20];
	ld.global.f32 	%f82, [%rd15+20];
	fma.rn.f32 	%f83, %f81, %f82, %f80;
	ld.global.f32 	%f84, [%rd13+24];
	ld.global.f32 	%f85, [%rd15+24];
	fma.rn.f32 	%f86, %f84, %f85, %f83;
	ld.global.f32 	%f87, [%rd13+28];
	ld.global.f32 	%f88, [%rd15+28];
	fma.rn.f32 	%f111, %f87, %f88, %f86;
	add.s32 	%r51, %r51, 8;
$L__BB1_8:
	setp.eq.s32 	%p9, %r15, 0;
	@%p9 bra 	$L__BB1_14;
	and.b32  	%r18, %r31, 3;
	setp.lt.u32 	%p10, %r15, 4;
	@%p10 bra 	$L__BB1_11;
	add.s32 	%r44, %r51, %r3;
	mul.wide.s32 	%rd16, %r44, 4;
	add.s64 	%rd17, %rd2, %rd16;
	ld.global.f32 	%f90, [%rd17];
	add.s32 	%r45, %r51, %r4;
	mul.wide.s32 	%rd18, %r45, 4;
	add.s64 	%rd19, %rd1, %rd18;
	ld.global.f32 	%f91, [%rd19];
	fma.rn.f32 	%f92, %f90, %f91, %f111;
	ld.global.f32 	%f93, [%rd17+4];
	ld.global.f32 	%f94, [%rd19+4];
	fma.rn.f32 	%f95, %f93, %f94, %f92;
	ld.global.f32 	%f96, [%rd17+8];
	ld.global.f32 	%f97, [%rd19+8];
	fma.rn.f32 	%f98, %f96, %f97, %f95;
	ld.global.f32 	%f99, [%rd17+12];
	ld.global.f32 	%f100, [%rd19+12];
	fma.rn.f32 	%f111, %f99, %f100, %f98;
	add.s32 	%r51, %r51, 4;
$L__BB1_11:
	setp.eq.s32 	%p11, %r18, 0;
	@%p11 bra 	$L__BB1_14;
	add.s32 	%r55, %r51, %r4;
	add.s32 	%r54, %r51, %r3;
	neg.s32 	%r53, %r18;
$L__BB1_13:
	.pragma "nounroll";
	mul.wide.s32 	%rd20, %r55, 4;
	add.s64 	%rd21, %rd1, %rd20;
	mul.wide.s32 	%rd22, %r54, 4;
	add.s64 	%rd23, %rd2, %rd22;
	ld.global.f32 	%f101, [%rd23];
	ld.global.f32 	%f102, [%rd21];
	fma.rn.f32 	%f111, %f101, %f102, %f111;
	add.s32 	%r55, %r55, 1;
	add.s32 	%r54, %r54, 1;
	add.s32 	%r53, %r53, 1;
	setp.ne.s32 	%p12, %r53, 0;
	@%p12 bra 	$L__BB1_13;
$L__BB1_14:
	mad.lo.s32 	%r46, %r33, %r1, %r40;
	cvta.to.global.u64 	%rd24, %rd5;
	mul.wide.s32 	%rd25, %r46, 4;
	add.s64 	%rd26, %rd24, %rd25;
	st.global.f32 	[%rd26], %f111;
$L__BB1_15:
	ret;

}
	// .globl	_Z10mul_scalarPfS_if
.visible .entry _Z10mul_scalarPfS_if(
	.param .u64 .ptr .align 1 _Z10mul_scalarPfS_if_param_0,
	.param .u64 .ptr .align 1 _Z10mul_scalarPfS_if_param_1,
	.param .u32 _Z10mul_scalarPfS_if_param_2,
	.param .f32 _Z10mul_scalarPfS_if_param_3
)
{
	.reg .pred 	%p<2>;
	.reg .b32 	%r<6>;
	.reg .b32 	%f<4>;
	.reg .b64 	%rd<8>;

	ld.param.u64 	%rd1, [_Z10mul_scalarPfS_if_param_0];
	ld.param.u64 	%rd2, [_Z10mul_scalarPfS_if_param_1];
	ld.param.u32 	%r2, [_Z10mul_scalarPfS_if_param_2];
	ld.param.f32 	%f1, [_Z10mul_scalarPfS_if_param_3];
	mov.u32 	%r3, %ctaid.x;
	mov.u32 	%r4, %ntid.x;
	mov.u32 	%r5, %tid.x;
	mad.lo.s32 	%r1, %r3, %r4, %r5;
	setp.ge.s32 	%p1, %r1, %r2;
	@%p1 bra 	$L__BB2_2;
	cvta.to.global.u64 	%rd3, %rd1;
	cvta.to.global.u64 	%rd4, %rd2;
	mul.wide.s32 	%rd5, %r1, 4;
	add.s64 	%rd6, %rd3, %rd5;
	ld.global.f32 	%f2, [%rd6];
	mul.f32 	%f3, %f1, %f2;
	add.s64 	%rd7, %rd4, %rd5;
	st.global.f32 	[%rd7], %f3;
$L__BB2_2:
	ret;

}
	// .globl	_Z10div_scalarPfS_iS_
.visible .entry _Z10div_scalarPfS_iS_(
	.param .u64 .ptr .align 1 _Z10div_scalarPfS_iS__param_0,
	.param .u64 .ptr .align 1 _Z10div_scalarPfS_iS__param_1,
	.param .u32 _Z10div_scalarPfS_iS__param_2,
	.param .u64 .ptr .align 1 _Z10div_scalarPfS_iS__param_3
)
{
	.reg .pred 	%p<2>;
	.reg .b32 	%r<6>;
	.reg .b32 	%f<4>;
	.reg .b64 	%rd<10>;

	ld.param.u64 	%rd1, [_Z10div_scalarPfS_iS__param_0];
	ld.param.u64 	%rd2, [_Z10div_scalarPfS_iS__param_1];
	ld.param.u32 	%r2, [_Z10div_scalarPfS_iS__param_2];
	ld.param.u64 	%rd3, [_Z10div_scalarPfS_iS__param_3];
	mov.u32 	%r3, %ctaid.x;
	mov.u32 	%r4, %ntid.x;
	mov.u32 	%r5, %tid.x;
	mad.lo.s32 	%r1, %r3, %r4, %r5;
	setp.ge.s32 	%p1, %r1, %r2;
	@%p1 bra 	$L__BB3_2;
	cvta.to.global.u64 	%rd4, %rd1;
	cvta.to.global.u64 	%rd5, %rd3;
	cvta.to.global.u64 	%rd6, %rd2;
	mul.wide.s32 	%rd7, %r1, 4;
	add.s64 	%rd8, %rd4, %rd7;
	ld.global.f32 	%f1, [%rd8];
	ld.global.f32 	%f2, [%rd5];
	div.rn.f32 	%f3, %f1, %f2;
	add.s64 	%rd9, %rd6, %rd7;
	st.global.f32 	[%rd9], %f3;
$L__BB3_2:
	ret;

}
	// .globl	_Z10reduce_sumPKfPfi
.visible .entry _Z10reduce_sumPKfPfi(
	.param .u64 .ptr .align 1 _Z10reduce_sumPKfPfi_param_0,
	.param .u64 .ptr .align 1 _Z10reduce_sumPKfPfi_param_1,
	.param .u32 _Z10reduce_sumPKfPfi_param_2
)
{
	.reg .pred 	%p<2>;
	.reg .b32 	%r<6>;
	.reg .b32 	%f<3>;
	.reg .b64 	%rd<7>;

	ld.param.u64 	%rd1, [_Z10reduce_sumPKfPfi_param_0];
	ld.param.u64 	%rd2, [_Z10reduce_sumPKfPfi_param_1];
	ld.param.u32 	%r2, [_Z10reduce_sumPKfPfi_param_2];
	mov.u32 	%r3, %ctaid.x;
	mov.u32 	%r4, %ntid.x;
	mov.u32 	%r5, %tid.x;
	mad.lo.s32 	%r1, %r3, %r4, %r5;
	setp.ge.s32 	%p1, %r1, %r2;
	@%p1 bra 	$L__BB4_2;
	cvta.to.global.u64 	%rd3, %rd1;
	cvta.to.global.u64 	%rd4, %rd2;
	mul.wide.s32 	%rd5, %r1, 4;
	add.s64 	%rd6, %rd3, %rd5;
	ld.global.f32 	%f1, [%rd6];
	atom.global.add.f32 	%f2, [%rd4], %f1;
$L__BB4_2:
	ret;

}
	// .globl	_Z3expPKfPfi
.visible .entry _Z3expPKfPfi(
	.param .u64 .ptr .align 1 _Z3expPKfPfi_param_0,
	.param .u64 .ptr .align 1 _Z3expPKfPfi_param_1,
	.param .u32 _Z3expPKfPfi_param_2
)
{
	.reg .pred 	%p<2>;
	.reg .b32 	%r<8>;
	.reg .b32 	%f<14>;
	.reg .b64 	%rd<8>;

	ld.param.u64 	%rd1, [_Z3expPKfPfi_param_0];
	ld.param.u64 	%rd2, [_Z3expPKfPfi_param_1];
	ld.param.u32 	%r2, [_Z3expPKfPfi_param_2];
	mov.u32 	%r3, %ctaid.x;
	mov.u32 	%r4, %ntid.x;
	mov.u32 	%r5, %tid.x;
	mad.lo.s32 	%r1, %r3, %r4, %r5;
	setp.ge.s32 	%p1, %r1, %r2;
	@%p1 bra 	$L__BB5_2;
	cvta.to.global.u64 	%rd3, %rd1;
	cvta.to.global.u64 	%rd4, %rd2;
	mul.wide.s32 	%rd5, %r1, 4;
	add.s64 	%rd6, %rd3, %rd5;
	ld.global.f32 	%f1, [%rd6];
	fma.rn.f32 	%f2, %f1, 0f3BBB989D, 0f3F000000;
	cvt.sat.f32.f32 	%f3, %f2;
	mov.f32 	%f4, 0f4B400001;
	mov.f32 	%f5, 0f437C0000;
	fma.rm.f32 	%f6, %f3, %f5, %f4;
	add.f32 	%f7, %f6, 0fCB40007F;
	neg.f32 	%f8, %f7;
	fma.rn.f32 	%f9, %f1, 0f3FB8AA3B, %f8;
	fma.rn.f32 	%f10, %f1, 0f32A57060, %f9;
	mov.b32 	%r6, %f6;
	shl.b32 	%r7, %r6, 23;
	mov.b32 	%f11, %r7;
	ex2.approx.ftz.f32 	%f12, %f10;
	mul.f32 	%f13, %f12, %f11;
	add.s64 	%rd7, %rd4, %rd5;
	st.global.f32 	[%rd7], %f13;
$L__BB5_2:
	ret;

}
	// .globl	_Z12naiveSoftmaxPKfPfi
.visible .entry _Z12naiveSoftmaxPKfPfi(
	.param .u64 .ptr .align 1 _Z12naiveSoftmaxPKfPfi_param_0,
	.param .u64 .ptr .align 1 _Z12naiveSoftmaxPKfPfi_param_1,
	.param .u32 _Z12naiveSoftmaxPKfPfi_param_2
)
{
	.reg .pred 	%p<11>;
	.reg .b32 	%r<55>;
	.reg .b32 	%f<210>;
	.reg .b64 	%rd<18>;

	ld.param.u64 	%rd6, [_Z12naiveSoftmaxPKfPfi_param_0];
	ld.param.u64 	%rd5, [_Z12naiveSoftmaxPKfPfi_param_1];
	ld.param.u32 	%r13, [_Z12naiveSoftmaxPKfPfi_param_2];
	cvta.to.global.u64 	%rd1, %rd6;
	mov.u32 	%r14, %ctaid.x;
	mov.u32 	%r15, %ntid.x;
	mov.u32 	%r16, %tid.x;
	mad.lo.s32 	%r1, %r14, %r15, %r16;
	setp.ge.s32 	%p1, %r1, %r13;
	@%p1 bra 	$L__BB6_14;
	setp.lt.s32 	%p2, %r13, 1;
	mov.f32 	%f209, 0f00000000;
	@%p2 bra 	$L__BB6_13;
	and.b32  	%r2, %r13, 7;
	setp.lt.u32 	%p3, %r13, 8;
	mov.f32 	%f209, 0f00000000;
	mov.b32 	%r53, 0;
	@%p3 bra 	$L__BB6_5;
	and.b32  	%r53, %r13, 2147483640;
	neg.s32 	%r51, %r53;
	add.s64 	%rd17, %rd1, 16;
	mov.f32 	%f209, 0f00000000;
$L__BB6_4:
	.pragma "nounroll";
	ld.global.f32 	%f17, [%rd17+-16];
	fma.rn.f32 	%f18, %f17, 0f3BBB989D, 0f3F000000;
	cvt.sat.f32.f32 	%f19, %f18;
	mov.f32 	%f20, 0f4B400001;
	mov.f32 	%f21, 0f437C0000;
	fma.rm.f32 	%f22, %f19, %f21, %f20;
	add.f32 	%f23, %f22, 0fCB40007F;
	neg.f32 	%f24, %f23;
	fma.rn.f32 	%f25, %f17, 0f3FB8AA3B, %f24;
	fma.rn.f32 	%f26, %f17, 0f32A57060, %f25;
	mov.b32 	%r18, %f22;
	shl.b32 	%r19, %r18, 23;
	mov.b32 	%f27, %r19;
	ex2.approx.ftz.f32 	%f28, %f26;
	fma.rn.f32 	%f29, %f28, %f27, %f209;
	ld.global.f32 	%f30, [%rd17+-12];
	fma.rn.f32 	%f31, %f30, 0f3BBB989D, 0f3F000000;
	cvt.sat.f32.f32 	%f32, %f31;
	fma.rm.f32 	%f33, %f32, %f21, %f20;
	add.f32 	%f34, %f33, 0fCB40007F;
	neg.f32 	%f35, %f34;
	fma.rn.f32 	%f36, %f30, 0f3FB8AA3B, %f35;
	fma.rn.f32 	%f37, %f30, 0f32A57060, %f36;
	mov.b32 	%r20, %f33;
	shl.b32 	%r21, %r20, 23;
	mov.b32 	%f38, %r21;
	ex2.approx.ftz.f32 	%f39, %f37;
	fma.rn.f32 	%f40, %f39, %f38, %f29;
	ld.global.f32 	%f41, [%rd17+-8];
	fma.rn.f32 	%f42, %f41, 0f3BBB989D, 0f3F000000;
	cvt.sat.f32.f32 	%f43, %f42;
	fma.rm.f32 	%f44, %f43, %f21, %f20;
	add.f32 	%f45, %f44, 0fCB40007F;
	neg.f32 	%f46, %f45;
	fma.rn.f32 	%f47, %f41, 0f3FB8AA3B, %f46;
	fma.rn.f32 	%f48, %f41, 0f32A57060, %f47;
	mov.b32 	%r22, %f44;
	shl.b32 	%r23, %r22, 23;
	mov.b32 	%f49, %r23;
	ex2.approx.ftz.f32 	%f50, %f48;
	fma.rn.f32 	%f51, %f50, %f49, %f40;
	ld.global.f32 	%f52, [%rd17+-4];
	fma.rn.f32 	%f53, %f52, 0f3BBB989D, 0f3F000000;
	cvt.sat.f32.f32 	%f54, %f53;
	fma.rm.f32 	%f55, %f54, %f21, %f20;
	add.f32 	%f56, %f55, 0fCB40007F;
	neg.f32 	%f57, %f56;
	fma.rn.f32 	%f58, %f52, 0f3FB8AA3B, %f57;
	fma.rn.f32 	%f59, %f52, 0f32A57060, %f58;
	mov.b32 	%r24, %f55;
	shl.b32 	%r25, %r24, 23;
	mov.b32 	%f60, %r25;
	ex2.approx.ftz.f32 	%f61, %f59;
	fma.rn.f32 	%f62, %f61, %f60, %f51;
	ld.global.f32 	%f63, [%rd17];
	fma.rn.f32 	%f64, %f63, 0f3BBB989D, 0f3F000000;
	cvt.sat.f32.f32 	%f65, %f64;
	fma.rm.f32 	%f66, %f65, %f21, %f20;
	add.f32 	%f67, %f66, 0fCB40007F;
	neg.f32 	%f68, %f67;
	fma.rn.f32 	%f69, %f63, 0f3FB8AA3B, %f68;
	fma.rn.f32 	%f70, %f63, 0f32A57060, %f69;
	mov.b32 	%r26, %f66;
	shl.b32 	%r27, %r26, 23;
	mov.b32 	%f71, %r27;
	ex2.approx.ftz.f32 	%f72, %f70;
	fma.rn.f32 	%f73, %f72, %f71, %f62;
	ld.global.f32 	%f74, [%rd17+4];
	fma.rn.f32 	%f75, %f74, 0f3BBB989D, 0f3F000000;
	cvt.sat.f32.f32 	%f76, %f75;
	fma.rm.f32 	%f77, %f76, %f21, %f20;
	add.f32 	%f78, %f77, 0fCB40007F;
	neg.f32 	%f79, %f78;
	fma.rn.f32 	%f80, %f74, 0f3FB8AA3B, %f79;
	fma.rn.f32 	%f81, %f74, 0f32A57060, %f80;
	mov.b32 	%r28, %f77;
	shl.b32 	%r29, %r28, 23;
	mov.b32 	%f82, %r29;
	ex2.approx.ftz.f32 	%f83, %f81;
	fma.rn.f32 	%f84, %f83, %f82, %f73;
	ld.global.f32 	%f85, [%rd17+8];
	fma.rn.f32 	%f86, %f85, 0f3BBB989D, 0f3F000000;
	cvt.sat.f32.f32 	%f87, %f86;
	fma.rm.f32 	%f88, %f87, %f21, %f20;
	add.f32 	%f89, %f88, 0fCB40007F;
	neg.f32 	%f90, %f89;
	fma.rn.f32 	%f91, %f85, 0f3FB8AA3B, %f90;
	fma.rn.f32 	%f92, %f85, 0f32A57060, %f91;
	mov.b32 	%r30, %f88;
	shl.b32 	%r31, %r30, 23;
	mov.b32 	%f93, %r31;
	ex2.approx.ftz.f32 	%f94, %f92;
	fma.rn.f32 	%f95, %f94, %f93, %f84;
	ld.global.f32 	%f96, [%rd17+12];
	fma.rn.f32 	%f97, %f96, 0f3BBB989D, 0f3F000000;
	cvt.sat.f32.f32 	%f98, %f97;
	fma.rm.f32 	%f99, %f98, %f21, %f20;
	add.f32 	%f100, %f99, 0fCB40007F;
	neg.f32 	%f101, %f100;
	fma.rn.f32 	%f102, %f96, 0f3FB8AA3B, %f101;
	fma.rn.f32 	%f103, %f96, 0f32A57060, %f102;
	mov.b32 	%r32, %f99;
	shl.b32 	%r33, %r32, 23;
	mov.b32 	%f104, %r33;
	ex2.approx.ftz.f32 	%f105, %f103;
	fma.rn.f32 	%f209, %f105, %f104, %f95;
	add.s32 	%r51, %r51, 8;
	add.s64 	%rd17, %rd17, 32;
	setp.ne.s32 	%p4, %r51, 0;
	@%p4 bra 	$L__BB6_4;
$L__BB6_5:
	setp.eq.s32 	%p5, %r2, 0;
	@%p5 bra 	$L__BB6_13;
	and.b32  	%r8, %r13, 3;
	setp.lt.u32 	%p6, %r2, 4;
	@%p6 bra 	$L__BB6_8;
	mul.wide.u32 	%rd7, %r53, 4;
	add.s64 	%rd8, %rd1, %rd7;
	ld.global.f32 	%f107, [%rd8];
	fma.rn.f32 	%f108, %f107, 0f3BBB989D, 0f3F000000;
	cvt.sat.f32.f32 	%f109, %f108;
	mov.f32 	%f110, 0f4B400001;
	mov.f32 	%f111, 0f437C0000;
	fma.rm.f32 	%f112, %f109, %f111, %f110;
	add.f32 	%f113, %f112, 0fCB40007F;
	neg.f32 	%f114, %f113;
	fma.rn.f32 	%f115, %f107, 0f3FB8AA3B, %f114;
	fma.rn.f32 	%f116, %f107, 0f32A57060, %f115;
	mov.b32 	%r34, %f112;
	shl.b32 	%r35, %r34, 23;
	mov.b32 	%f117, %r35;
	ex2.approx.ftz.f32 	%f118, %f116;
	fma.rn.f32 	%f119, %f118, %f117, %f209;
	ld.global.f32 	%f120, [%rd8+4];
	fma.rn.f32 	%f121, %f120, 0f3BBB989D, 0f3F000000;
	cvt.sat.f32.f32 	%f122, %f121;
	fma.rm.f32 	%f123, %f122, %f111, %f110;
	add.f32 	%f124, %f123, 0fCB40007F;
	neg.f32 	%f125, %f124;
	fma.rn.f32 	%f126, %f120, 0f3FB8AA3B, %f125;
	fma.rn.f32 	%f127, %f120, 0f32A57060, %f126;
	mov.b32 	%r36, %f123;
	shl.b32 	%r37, %r36, 23;
	mov.b32 	%f128, %r37;
	ex2.approx.ftz.f32 	%f129, %f127;
	fma.rn.f32 	%f130, %f129, %f128, %f119;
	ld.global.f32 	%f131, [%rd8+8];
	fma.rn.f32 	%f132, %f131, 0f3BBB989D, 0f3F000000;
	cvt.sat.f32.f32 	%f133, %f132;
	fma.rm.f32 	%f134, %f133, %f111, %f110;
	add.f32 	%f135, %f134, 0fCB40007F;
	neg.f32 	%f136, %f135;
	fma.rn.f32 	%f137, %f131, 0f3FB8AA3B, %f136;
	fma.rn.f32 	%f138, %f131, 0f32A57060, %f137;
	mov.b32 	%r38, %f134;
	shl.b32 	%r39, %r38, 23;
	mov.b32 	%f139, %r39;
	ex2.approx.ftz.f32 	%f140, %f138;
	fma.rn.f32 	%f141, %f140, %f139, %f130;
	ld.global.f32 	%f142, [%rd8+12];
	fma.rn.f32 	%f143, %f142, 0f3BBB989D, 0f3F000000;
	cvt.sat.f32.f32 	%f144, %f143;
	fma.rm.f32 	%f145, %f144, %f111, %f110;
	add.f32 	%f146, %f145, 0fCB40007F;
	neg.f32 	%f147, %f146;
	fma.rn.f32 	%f148, %f142, 0f3FB8AA3B, %f147;
	fma.rn.f32 	%f149, %f142, 0f32A57060, %f148;
	mov.b32 	%r40, %f145;
	shl.b32 	%r41, %r40, 23;
	mov.b32 	%f150, %r41;
	ex2.approx.ftz.f32 	%f151, %f149;
	fma.rn.f32 	%f209, %f151, %f150, %f141;
	add.s32 	%r53, %r53, 4;
$L__BB6_8:
	setp.eq.s32 	%p7, %r8, 0;
	@%p7 bra 	$L__BB6_13;
	setp.eq.s32 	%p8, %r8, 1;
	@%p8 bra 	$L__BB6_11;
	mul.wide.u32 	%rd9, %r53, 4;
	add.s64 	%rd10, %rd1, %rd9;
	ld.global.f32 	%f153, [%rd10];
	fma.rn.f32 	%f154, %f153, 0f3BBB989D, 0f3F000000;
	cvt.sat.f32.f32 	%f155, %f154;
	mov.f32 	%f156, 0f4B400001;
	mov.f32 	%f157, 0f437C0000;
	fma.rm.f32 	%f158, %f155, %f157, %f156;
	add.f32 	%f159, %f158, 0fCB40007F;
	neg.f32 	%f160, %f159;
	fma.rn.f32 	%f161, %f153, 0f3FB8AA3B, %f160;
	fma.rn.f32 	%f162, %f153, 0f32A57060, %f161;
	mov.b32 	%r42, %f158;
	shl.b32 	%r43, %r42, 23;
	mov.b32 	%f163, %r43;
	ex2.approx.ftz.f32 	%f164, %f162;
	fma.rn.f32 	%f165, %f164, %f163, %f209;
	ld.global.f32 	%f166, [%rd10+4];
	fma.rn.f32 	%f167, %f166, 0f3BBB989D, 0f3F000000;
	cvt.sat.f32.f32 	%f168, %f167;
	fma.rm.f32 	%f169, %f168, %f157, %f156;
	add.f32 	%f170, %f169, 0fCB40007F;
	neg.f32 	%f171, %f170;
	fma.rn.f32 	%f172, %f166, 0f3FB8AA3B, %f171;
	fma.rn.f32 	%f173, %f166, 0f32A57060, %f172;
	mov.b32 	%r44, %f169;
	shl.b32 	%r45, %r44, 23;
	mov.b32 	%f174, %r45;
	ex2.approx.ftz.f32 	%f175, %f173;
	fma.rn.f32 	%f209, %f175, %f174, %f165;
	add.s32 	%r53, %r53, 2;
$L__BB6_11:
	and.b32  	%r46, %r13, 1;
	setp.eq.b32 	%p9, %r46, 1;
	not.pred 	%p10, %p9;
	@%p10 bra 	$L__BB6_13;
	mul.wide.u32 	%rd11, %r53, 4;
	add.s64 	%rd12, %rd1, %rd11;
	ld.global.f32 	%f176, [%rd12];
	fma.rn.f32 	%f177, %f176, 0f3BBB989D, 0f3F000000;
	cvt.sat.f32.f32 	%f178, %f177;
	mov.f32 	%f179, 0f4B400001;
	mov.f32 	%f180, 0f437C0000;
	fma.rm.f32 	%f181, %f178, %f180, %f179;
	add.f32 	%f182, %f181, 0fCB40007F;
	neg.f32 	%f183, %f182;
	fma.rn.f32 	%f184, %f176, 0f3FB8AA3B, %f183;
	fma.rn.f32 	%f185, %f176, 0f32A57060, %f184;
	mov.b32 	%r47, %f181;
	shl.b32 	%r48, %r47, 23;
	mov.b32 	%f186, %r48;
	ex2.approx.ftz.f32 	%f187, %f185;
	fma.rn.f32 	%f209, %f187, %f186, %f209;
$L__BB6_13:
	mul.wide.s32 	%rd13, %r1, 4;
	add.s64 	%rd14, %rd1, %rd13;
	ld.global.f32 	%f188, [%rd14];
	fma.rn.f32 	%f189, %f188, 0f3BBB989D, 0f3F000000;
	cvt.sat.f32.f32 	%f190, %f189;
	mov.f32 	%f191, 0f4B400001;
	mov.f32 	%f192, 0f437C0000;
	fma.rm.f32 	%f193, %f190, %f192, %f191;
	add.f32 	%f194, %f193, 0fCB40007F;
	neg.f32 	%f195, %f194;
	fma.rn.f32 	%f196, %f188, 0f3FB8AA3B, %f195;
	fma.rn.f32 	%f197, %f188, 0f32A57060, %f196;
	mov.b32 	%r49, %f193;
	shl.b32 	%r50, %r49, 23;
	mov.b32 	%f198, %r50;
	ex2.approx.ftz.f32 	%f199, %f197;
	mul.f32 	%f200, %f199, %f198;
	div.rn.f32 	%f201, %f200, %f209;
	cvta.to.global.u64 	%rd15, %rd5;
	add.s64 	%rd16, %rd15, %rd13;
	st.global.f32 	[%rd16], %f201;
$L__BB6_14:
	ret;

}


// ===== COMPILED SASS (sm_100) =====

	.target	sm_100

	.elftype	@"ET_EXEC"


//--------------------- .note.nv.tkinfo           --------------------------
	.section	.note.nv.tkinfo,"",@"SHT_NOTE"
	.sectionflags	@"SHF_NOTE_NV_TKINFO"
	.tkinfo
        /*0018*/ 	.word	0x00000002
        /*0030*/ 	.string	""
        /*0030*/ 	.string	"ptxas"
        /*0030*/ 	.string	"Cuda compilation tools, release 13.0, V13.0.88"
        /*0030*/ 	.string	"Build cuda_13.0.r13.0/compiler.36424714_0"
        /*0030*/ 	.string	"-arch sm_100 -m 64 "



//--------------------- .note.nv.cuinfo           --------------------------
	.section	.note.nv.cuinfo,"",@"SHT_NOTE"
	.sectionflags	@"SHF_NOTE_NV_CUINFO"
        /*0018*/ 	.short	0x0002
        /*001a*/ 	.short	0x0064
        /*001c*/ 	.short	0x0082
	.zero		2


//--------------------- .nv.info                  --------------------------
	.section	.nv.info,"",@"SHT_CUDA_INFO"
	.align	4


	//----- nvinfo : EIATTR_REGCOUNT
	.align		4
        /*0000*/ 	.byte	0x04, 0x2f
        /*0002*/ 	.short	(.L_1 - .L_0)
	.align		4
.L_0:
        /*0004*/ 	.word	index@(_Z6matmulPfS_S_iii)
        /*0008*/ 	.word	0x00000020


	//----- nvinfo : EIATTR_FRAME_SIZE
	.align		4
.L_1:
        /*000c*/ 	.byte	0x04, 0x11
        /*000e*/ 	.short	(.L_3 - .L_2)
	.align		4
.L_2:
        /*0010*/ 	.word	index@(_Z6matmulPfS_S_iii)
        /*0014*/ 	.word	0x00000000


	//----- nvinfo : EIATTR_REGCOUNT
	.align		4
.L_3:
        /*0018*/ 	.byte	0x04, 0x2f
        /*001a*/ 	.short	(.L_5 - .L_4)
	.align		4
.L_4:
        /*001c*/ 	.word	index@(_Z16matmul_transposePfS_S_iii)
        /*0020*/ 	.word	0x00000020


	//----- nvinfo : EIATTR_FRAME_SIZE
	.align		4
.L_5:
        /*0024*/ 	.byte	0x04, 0x11
        /*0026*/ 	.short	(.L_7 - .L_6)
	.align		4
.L_6:
        /*0028*/ 	.word	index@(_Z16matmul_transposePfS_S_iii)
        /*002c*/ 	.word	0x00000000


	//----- nvinfo : EIATTR_REGCOUNT
	.align		4
.L_7:
        /*0030*/ 	.byte	0x04, 0x2f
        /*0032*/ 	.short	(.L_9 - .L_8)
	.align		4
.L_8:
        /*0034*/ 	.word	index@(_Z10mul_scalarPfS_if)
        /*0038*/ 	.word	0x0000000a


	//----- nvinfo : EIATTR_FRAME_SIZE
	.align		4
.L_9:
        /*003c*/ 	.byte	0x04, 0x11
        /*003e*/ 	.short	(.L_11 - .L_10)
	.align		4
.L_10:
        /*0040*/ 	.word	index@(_Z10mul_scalarPfS_if)
        /*0044*/ 	.word	0x00000000


	//----- nvinfo : EIATTR_REGCOUNT
	.align		4
.L_11:
        /*0048*/ 	.byte	0x04, 0x2f
        /*004a*/ 	.short	(.L_13 - .L_12)
	.align		4
.L_12:
        /*004c*/ 	.word	index@(_Z10div_scalarPfS_iS_)
        /*0050*/ 	.word	0x00000010


	//----- nvinfo : EIATTR_FRAME_SIZE
	.align		4
.L_13:
        /*0054*/ 	.byte	0x04, 0x11
        /*0056*/ 	.short	(.L_15 - .L_14)
	.align		4
.L_14:
        /*0058*/ 	.word	index@($__internal_1_$__cuda_sm3x_div_rn_noftz_f32_slowpath)
        /*005c*/ 	.word	0x00000000


	//----- nvinfo : EIATTR_FRAME_SIZE
	.align		4
.L_15:
        /*0060*/ 	.byte	0x04, 0x11
        /*0062*/ 	.short	(.L_17 - .L_16)
	.align		4
.L_16:
        /*0064*/ 	.word	index@(_Z10div_scalarPfS_iS_)
        /*0068*/ 	.word	0x00000000


	//----- nvinfo : EIATTR_REGCOUNT
	.align		4
.L_17:
        /*006c*/ 	.byte	0x04, 0x2f
        /*006e*/ 	.short	(.L_19 - .L_18)
	.align		4
.L_18:
        /*0070*/ 	.word	index@(_Z10reduce_sumPKfPfi)
        /*0074*/ 	.word	0x00000008


	//----- nvinfo : EIATTR_FRAME_SIZE
	.align		4
.L_19:
        /*0078*/ 	.byte	0x04, 0x11
        /*007a*/ 	.short	(.L_21 - .L_20)
	.align		4
.L_20:
        /*007c*/ 	.word	index@(_Z10reduce_sumPKfPfi)
        /*0080*/ 	.word	0x00000000


	//----- nvinfo : EIATTR_REGCOUNT
	.align		4
.L_21:
        /*0084*/ 	.byte	0x04, 0x2f
        /*0086*/ 	.short	(.L_23 - .L_22)
	.align		4
.L_22:
        /*0088*/ 	.word	index@(_Z3expPKfPfi)
        /*008c*/ 	.word	0x0000000c


	//----- nvinfo : EIATTR_FRAME_SIZE
	.align		4
.L_23:
        /*0090*/ 	.byte	0x04, 0x11
        /*0092*/ 	.short	(.L_25 - .L_24)
	.align		4
.L_24:
        /*0094*/ 	.word	index@(_Z3expPKfPfi)
        /*0098*/ 	.word	0x00000000


	//----- nvinfo : EIATTR_REGCOUNT
	.align		4
.L_25:
        /*009c*/ 	.byte	0x04, 0x2f
        /*009e*/ 	.short	(.L_27 - .L_26)
	.align		4
.L_26:
        /*00a0*/ 	.word	index@(_Z12naiveSoftmaxPKfPfi)
        /*00a4*/ 	.word	0x0000001d


	//----- nvinfo : EIATTR_FRAME_SIZE
	.align		4
.L_27:
        /*00a8*/ 	.byte	0x04, 0x11
        /*00aa*/ 	.short	(.L_29 - .L_28)
	.align		4
.L_28:
        /*00ac*/ 	.word	index@($__internal_0_$__cuda_sm3x_div_rn_noftz_f32_slowpath)
        /*00b0*/ 	.word	0x00000000


	//----- nvinfo : EIATTR_FRAME_SIZE
	.align		4
.L_29:
        /*00b4*/ 	.byte	0x04, 0x11
        /*00b6*/ 	.short	(.L_31 - .L_30)
	.align		4
.L_30:
        /*00b8*/ 	.word	index@(_Z12naiveSoftmaxPKfPfi)
        /*00bc*/ 	.word	0x00000000


	//----- nvinfo : EIATTR_MIN_STACK_SIZE
	.align		4
.L_31:
        /*00c0*/ 	.byte	0x04, 0x12
        /*00c2*/ 	.short	(.L_33 - .L_32)
	.align		4
.L_32:
        /*00c4*/ 	.word	index@(_Z12naiveSoftmaxPKfPfi)
        /*00c8*/ 	.word	0x00000000


	//----- nvinfo : EIATTR_MIN_STACK_SIZE
	.align		4
.L_33:
        /*00cc*/ 	.byte	0x04, 0x12
        /*00ce*/ 	.short	(.L_35 - .L_34)
	.align		4
.L_34:
        /*00d0*/ 	.word	index@(_Z3expPKfPfi)
        /*00d4*/ 	.word	0x00000000


	//----- nvinfo : EIATTR_MIN_STACK_SIZE
	.align		4
.L_35:
        /*00d8*/ 	.byte	0x04, 0x12
        /*00da*/ 	.short	(.L_37 - .L_36)
	.align		4
.L_36:
        /*00dc*/ 	.word	index@(_Z10reduce_sumPKfPfi)
        /*00e0*/ 	.word	0x00000000


	//----- nvinfo : EIATTR_MIN_STACK_SIZE
	.align		4
.L_37:
        /*00e4*/ 	.byte	0x04, 0x12
        /*00e6*/ 	.short	(.L_39 - .L_38)
	.align		4
.L_38:
        /*00e8*/ 	.word	index@(_Z10div_scalarPfS_iS_)
        /*00ec*/ 	.word	0x00000000


	//----- nvinfo : EIATTR_MIN_STACK_SIZE
	.align		4
.L_39:
        /*00f0*/ 	.byte	0x04, 0x12
        /*00f2*/ 	.short	(.L_41 - .L_40)
	.align		4
.L_40:
        /*00f4*/ 	.word	index@(_Z10mul_scalarPfS_if)
        /*00f8*/ 	.word	0x00000000


	//----- nvinfo : EIATTR_MIN_STACK_SIZE
	.align		4
.L_41:
        /*00fc*/ 	.byte	0x04, 0x12
        /*00fe*/ 	.short	(.L_43 - .L_42)
	.align		4
.L_42:
        /*0100*/ 	.word	index@(_Z16matmul_transposePfS_S_iii)
        /*0104*/ 	.word	0x00000000


	//----- nvinfo : EIATTR_MIN_STACK_SIZE
	.align		4
.L_43:
        /*0108*/ 	.byte	0x04, 0x12
        /*010a*/ 	.short	(.L_45 - .L_44)
	.align		4
.L_44:
        /*010c*/ 	.word	index@(_Z6matmulPfS_S_iii)
        /*0110*/ 	.word	0x00000000
.L_45:


//--------------------- .nv.compat                --------------------------
	.section	.nv.compat,"",@"SHT_CUDA_COMPAT_INFO"
	.align	4
        /*0000*/ 	.byte	0x02, 0x09, 0x00, 0x00, 0x02, 0x02, 0x01, 0x00, 0x02, 0x05, 0x05, 0x00, 0x03, 0x07, 0x01, 0x01
        /*0010*/ 	.byte	0x02, 0x03, 0x00, 0x00, 0x02, 0x06, 0x01, 0x00, 0x04, 0x0b, 0x08, 0x00, 0x01, 0x00, 0x00, 0x00
        /*0020*/ 	.byte	0x00, 0x00, 0x00, 0x00


//--------------------- .nv.info._Z12naiveSoftmaxPKfPfi --------------------------
	.section	.nv.info._Z12naiveSoftmaxPKfPfi,"",@"SHT_CUDA_INFO"
	.sectionflags	@""
	.align	4


	//----- nvinfo : EIATTR_CUDA_API_VERSION
	.align		4
        /*0000*/ 	.byte	0x04, 0x37
        /*0002*/ 	.short	(.L_47 - .L_46)
.L_46:
        /*0004*/ 	.word	0x00000082


	//----- nvinfo : EIATTR_KPARAM_INFO
	.align		4
.L_47:
        /*0008*/ 	.byte	0x04, 0x17
        /*000a*/ 	.short	(.L_49 - .L_48)
.L_48:
        /*000c*/ 	.word	0x00000000
        /*0010*/ 	.short	0x0002
        /*0012*/ 	.short	0x0010
        /*0014*/ 	.byte	0x00, 0xf0, 0x11, 0x00


	//----- nvinfo : EIATTR_KPARAM_INFO
	.align		4
.L_49:
        /*0018*/ 	.byte	0x04, 0x17
        /*001a*/ 	.short	(.L_51 - .L_50)
.L_50:
        /*001c*/ 	.word	0x00000000
        /*0020*/ 	.short	0x0001
        /*0022*/ 	.short	0x0008
        /*0024*/ 	.byte	0x00, 0xf5, 0x21, 0x00


	//----- nvinfo : EIATTR_KPARAM_INFO
	.align		4
.L_51:
        /*0028*/ 	.byte	0x04, 0x17
        /*002a*/ 	.short	(.L_53 - .L_52)
.L_52:
        /*002c*/ 	.word	0x00000000
        /*0030*/ 	.short	0x0000
        /*0032*/ 	.short	0x0000
        /*0034*/ 	.byte	0x00, 0xf5, 0x21, 0x00


	//----- nvinfo : EIATTR_SPARSE_MMA_MASK
	.align		4
.L_53:
        /*0038*/ 	.byte	0x03, 0x50
        /*003a*/ 	.short	0x0000


	//----- nvinfo : EIATTR_MAXREG_COUNT
	.align		4
        /*003c*/ 	.byte	0x03, 0x1b
        /*003e*/ 	.short	0x00ff


	//----- nvinfo : EIATTR_MERCURY_ISA_VERSION
	.align		4
        /*0040*/ 	.byte	0x03, 0x5f
        /*0042*/ 	.short	0x0101


	//----- nvinfo : EIATTR_VRC_CTA_INIT_COUNT
	.align		4
        /*0044*/ 	.byte	0x02, 0x4a
	.zero		1
	.zero		1


	//----- nvinfo : EIATTR_EXIT_INSTR_OFFSETS
	.align		4
        /*0048*/ 	.byte	0x04, 0x1c
        /*004a*/ 	.short	(.L_55 - .L_54)


	//   ....[0]....
.L_54:
        /*004c*/ 	.word	0x00000070


	//   ....[1]....
        /*0050*/ 	.word	0x00000e10


	//----- nvinfo : EIATTR_CRS_STACK_SIZE
	.align		4
.L_55:
        /*0054*/ 	.byte	0x04, 0x1e
        /*0056*/ 	.short	(.L_57 - .L_56)
.L_56:
        /*0058*/ 	.word	0x00000000


	//----- nvinfo : EIATTR_CBANK_PARAM_SIZE
	.align		4
.L_57:
        /*005c*/ 	.byte	0x03, 0x19
        /*005e*/ 	.short	0x0014


	//----- nvinfo : EIATTR_PARAM_CBANK
	.align		4
        /*0060*/ 	.byte	0x04, 0x0a
        /*0062*/ 	.short	(.L_59 - .L_58)
	.align		4
.L_58:
        /*0064*/ 	.word	index@(.nv.constant0._Z12naiveSoftmaxPKfPfi)
        /*0068*/ 	.short	0x0380
        /*006a*/ 	.short	0x0014


	//----- nvinfo : EIATTR_SW_WAR
	.align		4
.L_59:
        /*006c*/ 	.byte	0x04, 0x36
        /*006e*/ 	.short	(.L_61 - .L_60)
.L_60:
        /*0070*/ 	.word	0x00000008
.L_61:


//--------------------- .nv.info._Z3expPKfPfi     --------------------------
	.section	.nv.info._Z3expPKfPfi,"",@"SHT_CUDA_INFO"
	.sectionflags	@""
	.align	4


	//----- nvinfo : EIATTR_CUDA_API_VERSION
	.align		4
        /*0000*/ 	.byte	0x04, 0x37
        /*0002*/ 	.short	(.L_63 - .L_62)
.L_62:
        /*0004*/ 	.word	0x00000082


	//----- nvinfo : EIATTR_KPARAM_INFO
	.align		4
.L_63:
        /*0008*/ 	.byte	0x04, 0x17
        /*000a*/ 	.short	(.L_65 - .L_64)
.L_64:
        /*000c*/ 	.word	0x00000000
        /*0010*/ 	.short	0x0002
        /*0012*/ 	.short	0x0010
        /*0014*/ 	.byte	0x00, 0xf0, 0x11, 0x00


	//----- nvinfo : EIATTR_KPARAM_INFO
	.align		4
.L_65:
        /*0018*/ 	.byte	0x04, 0x17
        /*001a*/ 	.short	(.L_67 - .L_66)
.L_66:
        /*001c*/ 	.word	0x00000000
        /*0020*/ 	.short	0x0001
        /*0022*/ 	.short	0x0008
        /*0024*/ 	.byte	0x00, 0xf5, 0x21, 0x00


	//----- nvinfo : EIATTR_KPARAM_INFO
	.align		4
.L_67:
        /*0028*/ 	.byte	0x04, 0x17
        /*002a*/ 	.short	(.L_69 - .L_68)
.L_68:
        /*002c*/ 	.word	0x00000000
        /*0030*/ 	.short	0x0000
        /*0032*/ 	.short	0x0000
        /*0034*/ 	.byte	0x00, 0xf5, 0x21, 0x00


	//----- nvinfo : EIATTR_SPARSE_MMA_MASK
	.align		4
.L_69:
        /*0038*/ 	.byte	0x03, 0x50
        /*003a*/ 	.short	0x0000


	//----- nvinfo : EIATTR_MAXREG_COUNT
	.align		4
        /*003c*/ 	.byte	0x03, 0x1b
        /*003e*/ 	.short	0x00ff


	//----- nvinfo : EIATTR_MERCURY_ISA_VERSION
	.align		4
        /*0040*/ 	.byte	0x03, 0x5f
        /*0042*/ 	.short	0x0101


	//----- nvinfo : EIATTR_VRC_CTA_INIT_COUNT
	.align		4
        /*0044*/ 	.byte	0x02, 0x4a
	.zero		1
	.zero		1


	//----- nvinfo : EIATTR_EXIT_INSTR_OFFSETS
	.align		4
        /*0048*/ 	.byte	0x04, 0x1c
        /*004a*/ 	.short	(.L_71 - .L_70)


	//   ....[0]....
.L_70:
        /*004c*/ 	.word	0x00000070


	//   ....[1]....
        /*0050*/ 	.word	0x00000190


	//----- nvinfo : EIATTR_CBANK_PARAM_SIZE
	.align		4
.L_71:
        /*0054*/ 	.byte	0x03, 0x19
        /*0056*/ 	.short	0x0014


	//----- nvinfo : EIATTR_PARAM_CBANK
	.align		4
        /*0058*/ 	.byte	0x04, 0x0a
        /*005a*/ 	.short	(.L_73 - .L_72)
	.align		4
.L_72:
        /*005c*/ 	.word	index@(.nv.constant0._Z3expPKfPfi)
        /*0060*/ 	.short	0x0380
        /*0062*/ 	.short	0x0014


	//----- nvinfo : EIATTR_SW_WAR
	.align		4
.L_73:
        /*0064*/ 	.byte	0x04, 0x36
        /*0066*/ 	.short	(.L_75 - .L_74)
.L_74:
        /*0068*/ 	.word	0x00000008
.L_75:


//--------------------- .nv.info._Z10reduce_sumPKfPfi --------------------------
	.section	.nv.info._Z10reduce_sumPKfPfi,"",@"SHT_CUDA_INFO"
	.sectionflags	@""
	.align	4


	//----- nvinfo : EIATTR_CUDA_API_VERSION
	.align		4
        /*0000*/ 	.byte	0x04, 0x37
        /*0002*/ 	.short	(.L_77 - .L_76)
.L_76:
        /*0004*/ 	.word	0x00000082


	//----- nvinfo : EIATTR_KPARAM_INFO
	.align		4
.L_77:
        /*0008*/ 	.byte	0x04, 0x17
        /*000a*/ 	.short	(.L_79 - .L_78)
.L_78:
        /*000c*/ 	.word	0x00000000
        /*0010*/ 	.short	0x0002
        /*0012*/ 	.short	0x0010
        /*0014*/ 	.byte	0x00, 0xf0, 0x11, 0x00


	//----- nvinfo : EIATTR_KPARAM_INFO
	.align		4
.L_79:
        /*0018*/ 	.byte	0x04, 0x17
        /*001a*/ 	.short	(.L_81 - .L_80)
.L_80:
        /*001c*/ 	.word	0x00000000
        /*0020*/ 	.short	0x0001
        /*0022*/ 	.short	0x0008
        /*0024*/ 	.byte	0x00, 0xf5, 0x21, 0x00


	//----- nvinfo : EIATTR_KPARAM_INFO
	.align		4
.L_81:
        /*0028*/ 	.byte	0x04, 0x17
        /*002a*/ 	.short	(.L_83 - .L_82)
.L_82:
        /*002c*/ 	.word	0x00000000
        /*0030*/ 	.short	0x0000
        /*0032*/ 	.short	0x0000
        /*0034*/ 	.byte	0x00, 0xf5, 0x21, 0x00


	//----- nvinfo : EIATTR_SPARSE_MMA_MASK
	.align		4
.L_83:
        /*0038*/ 	.byte	0x03, 0x50
        /*003a*/ 	.short	0x0000


	//----- nvinfo : EIATTR_MAXREG_COUNT
	.align		4
        /*003c*/ 	.byte	0x03, 0x1b
        /*003e*/ 	.short	0x00ff


	//----- nvinfo : EIATTR_MERCURY_ISA_VERSION
	.align		4
        /*0040*/ 	.byte	0x03, 0x5f
        /*0042*/ 	.short	0x0101


	//----- nvinfo : EIATTR_VRC_CTA_INIT_COUNT
	.align		4
        /*0044*/ 	.byte	0x02, 0x4a
	.zero		1
	.zero		1


	//----- nvinfo : EIATTR_EXIT_INSTR_OFFSETS
	.align		4
        /*0048*/ 	.byte	0x04, 0x1c
        /*004a*/ 	.short	(.L_85 - .L_84)


	//   ....[0]....
.L_84:
        /*004c*/ 	.word	0x00000070


	//   ....[1]....
        /*0050*/ 	.word	0x000000e0


	//----- nvinfo : EIATTR_CBANK_PARAM_SIZE
	.align		4
.L_85:
        /*0054*/ 	.byte	0x03, 0x19
        /*0056*/ 	.short	0x0014


	//----- nvinfo : EIATTR_PARAM_CBANK
	.align		4
        /*0058*/ 	.byte	0x04, 0x0a
        /*005a*/ 	.short	(.L_87 - .L_86)
	.align		4
.L_86:
        /*005c*/ 	.word	index@(.nv.constant0._Z10reduce_sumPKfPfi)
        /*0060*/ 	.short	0x0380
        /*0062*/ 	.short	0x0014


	//----- nvinfo : EIATTR_SW_WAR
	.align		4
.L_87:
        /*0064*/ 	.byte	0x04, 0x36
        /*0066*/ 	.short	(.L_89 - .L_88)
.L_88:
        /*0068*/ 	.word	0x00000008
.L_89:


//--------------------- .nv.info._Z10div_scalarPfS_iS_ --------------------------
	.section	.nv.info._Z10div_scalarPfS_iS_,"",@"SHT_CUDA_INFO"
	.sectionflags	@""
	.align	4


	//----- nvinfo : EIATTR_CUDA_API_VERSION
	.align		4
        /*0000*/ 	.byte	0x04, 0x37
        /*0002*/ 	.short	(.L_91 - .L_90)
.L_90:
        /*0004*/ 	.word	0x00000082


	//----- nvinfo : EIATTR_KPARAM_INFO
	.align		4
.L_91:
        /*0008*/ 	.byte	0x04, 0x17
        /*000a*/ 	.short	(.L_93 - .L_92)
.L_92:
        /*000c*/ 	.word	0x00000000
        /*0010*/ 	.short	0x0003
        /*0012*/ 	.short	0x0018
        /*0014*/ 	.byte	0x00, 0xf5, 0x21, 0x00


	//----- nvinfo : EIATTR_KPARAM_INFO
	.align		4
.L_93:
        /*0018*/ 	.byte	0x04, 0x17
        /*001a*/ 	.short	(.L_95 - .L_94)
.L_94:
        /*001c*/ 	.word	0x00000000
        /*0020*/ 	.short	0x0002
        /*0022*/ 	.short	0x0010
        /*0024*/ 	.byte	0x00, 0xf0, 0x11, 0x00


	//----- nvinfo : EIATTR_KPARAM_INFO
	.align		4
.L_95:
        /*0028*/ 	.byte	0x04, 0x17
        /*002a*/ 	.short	(.L_97 - .L_96)
.L_96:
        /*002c*/ 	.word	0x00000000
        /*0030*/ 	.short	0x0001
        /*0032*/ 	.short	0x0008
        /*0034*/ 	.byte	0x00, 0xf5, 0x21, 0x00


	//----- nvinfo : EIATTR_KPARAM_INFO
	.align		4
.L_97:
        /*0038*/ 	.byte	0x04, 0x17
        /*003a*/ 	.short	(.L_99 - .L_98)
.L_98:
        /*003c*/ 	.word	0x00000000
        /*0040*/ 	.short	0x0000
        /*0042*/ 	.short	0x0000
        /*0044*/ 	.byte	0x00, 0xf5, 0x21, 0x00


	//----- nvinfo : EIATTR_SPARSE_MMA_MASK
	.align		4
.L_99:
        /*0048*/ 	.byte	0x03, 0x50
        /*004a*/ 	.short	0x0000


	//----- nvinfo : EIATTR_MAXREG_COUNT
	.align		4
        /*004c*/ 	.byte	0x03, 0x1b
        /*004e*/ 	.short	0x00ff


	//----- nvinfo : EIATTR_MERCURY_ISA_VERSION
	.align		4
        /*0050*/ 	.byte	0x03, 0x5f
        /*0052*/ 	.short	0x0101


	//----- nvinfo : EIATTR_VRC_CTA_INIT_COUNT
	.align		4
        /*0054*/ 	.byte	0x02, 0x4a
	.zero		1
	.zero		1


	//----- nvinfo : EIATTR_EXIT_INSTR_OFFSETS
	.align		4
        /*0058*/ 	.byte	0x04, 0x1c
        /*005a*/ 	.short	(.L_101 - .L_100)


	//   ....[0]....
.L_100:
        /*005c*/ 	.word	0x00000070


	//   ....[1]....
        /*0060*/ 	.word	0x000001e0


	//----- nvinfo : EIATTR_CRS_STACK_SIZE
	.align		4
.L_101:
        /*0064*/ 	.byte	0x04, 0x1e
        /*0066*/ 	.short	(.L_103 - .L_102)
.L_102:
        /*0068*/ 	.word	0x00000000


	//----- nvinfo : EIATTR_CBANK_PARAM_SIZE
	.align		4
.L_103:
        /*006c*/ 	.byte	0x03, 0x19
        /*006e*/ 	.short	0x0020


	//----- nvinfo : EIATTR_PARAM_CBANK
	.align		4
        /*0070*/ 	.byte	0x04, 0x0a
        /*0072*/ 	.short	(.L_105 - .L_104)
	.align		4
.L_104:
        /*0074*/ 	.word	index@(.nv.constant0._Z10div_scalarPfS_iS_)
        /*0078*/ 	.short	0x0380
        /*007a*/ 	.short	0x0020


	//----- nvinfo : EIATTR_SW_WAR
	.align		4
.L_105:
        /*007c*/ 	.byte	0x04, 0x36
        /*007e*/ 	.short	(.L_107 - .L_106)
.L_106:
        /*0080*/ 	.word	0x00000008
.L_107:


//--------------------- .nv.info._Z10mul_scalarPfS_if --------------------------
	.section	.nv.info._Z10mul_scalarPfS_if,"",@"SHT_CUDA_INFO"
	.sectionflags	@""
	.align	4


	//----- nvinfo : EIATTR_CUDA_API_VERSION
	.align		4
        /*0000*/ 	.byte	0x04, 0x37
        /*0002*/ 	.short	(.L_109 - .L_108)
.L_108:
        /*0004*/ 	.word	0x00000082


	//----- nvinfo : EIATTR_KPARAM_INFO
	.align		4
.L_109:
        /*0008*/ 	.byte	0x04, 0x17
        /*000a*/ 	.short	(.L_111 - .L_110)
.L_110:
        /*000c*/ 	.word	0x00000000
        /*0010*/ 	.short	0x0003
        /*0012*/ 	.short	0x0014
        /*0014*/ 	.byte	0x00, 0xf0, 0x11, 0x00


	//----- nvinfo : EIATTR_KPARAM_INFO
	.align		4
.L_111:
        /*0018*/ 	.byte	0x04, 0x17
        /*001a*/ 	.short	(.L_113 - .L_112)
.L_112:
        /*001c*/ 	.word	0x00000000
        /*0020*/ 	.short	0x0002
        /*0022*/ 	.short	0x0010
        /*0024*/ 	.byte	0x00, 0xf0, 0x11, 0x00


	//----- nvinfo : EIATTR_KPARAM_INFO
	.align		4
.L_113:
        /*0028*/ 	.byte	0x04, 0x17
        /*002a*/ 	.short	(.L_115 - .L_114)
.L_114:
        /*002c*/ 	.word	0x00000000
        /*0030*/ 	.short	0x0001
        /*0032*/ 	.short	0x0008
        /*0034*/ 	.byte	0x00, 0xf5, 0x21, 0x00


	//----- nvinfo : EIATTR_KPARAM_INFO
	.align		4
.L_115:
        /*0038*/ 	.byte	0x04, 0x17
        /*003a*/ 	.short	(.L_117 - .L_116)
.L_116:
        /*003c*/ 	.word	0x00000000
        /*0040*/ 	.short	0x0000
        /*0042*/ 	.short	0x0000
        /*0044*/ 	.byte	0x00, 0xf5, 0x21, 0x00


	//----- nvinfo : EIATTR_SPARSE_MMA_MASK
	.align		4
.L_117:
        /*0048*/ 	.byte	0x03, 0x50
        /*004a*/ 	.short	0x0000


	//----- nvinfo : EIATTR_MAXREG_COUNT
	.align		4
        /*004c*/ 	.byte	0x03, 0x1b
        /*004e*/ 	.short	0x00ff


	//----- nvinfo : EIATTR_MERCURY_ISA_VERSION
	.align		4
        /*0050*/ 	.byte	0x03, 0x5f
        /*0052*/ 	.short	0x0101


	//----- nvinfo : EIATTR_VRC_CTA_INIT_COUNT
	.align		4
        /*0054*/ 	.byte	0x02, 0x4a
	.zero		1
	.zero		1


	//----- nvinfo : EIATTR_EXIT_INSTR_OFFSETS
	.align		4
        /*0058*/ 	.byte	0x04, 0x1c
        /*005a*/ 	.short	(.L_119 - .L_118)


	//   ....[0]....
.L_118:
        /*005c*/ 	.word	0x00000070


	//   ....[1]....
        /*0060*/ 	.word	0x00000110


	//----- nvinfo : EIATTR_CBANK_PARAM_SIZE
	.align		4
.L_119:
        /*0064*/ 	.byte	0x03, 0x19
        /*0066*/ 	.short	0x0018


	//----- nvinfo : EIATTR_PARAM_CBANK
	.align		4
        /*0068*/ 	.byte	0x04, 0x0a
        /*006a*/ 	.short	(.L_121 - .L_120)
	.align		4
.L_120:
        /*006c*/ 	.word	index@(.nv.constant0._Z10mul_scalarPfS_if)
        /*0070*/ 	.short	0x0380
        /*0072*/ 	.short	0x0018


	//----- nvinfo : EIATTR_SW_WAR
	.align		4
.L_121:
        /*0074*/ 	.byte	0x04, 0x36
        /*0076*/ 	.short	(.L_123 - .L_122)
.L_122:
        /*0078*/ 	.word	0x00000008
.L_123:


//--------------------- .nv.info._Z16matmul_transposePfS_S_iii --------------------------
	.section	.nv.info._Z16matmul_transposePfS_S_iii,"",@"SHT_CUDA_INFO"
	.sectionflags	@""
	.align	4


	//----- nvinfo : EIATTR_CUDA_API_VERSION
	.align		4
        /*0000*/ 	.byte	0x04, 0x37
        /*0002*/ 	.short	(.L_125 - .L_124)
.L_124:
        /*0004*/ 	.word	0x00000082


	//----- nvinfo : EIATTR_KPARAM_INFO
	.align		4
.L_125:
        /*0008*/ 	.byte	0x04, 0x17
        /*000a*/ 	.short	(.L_127 - .L_126)
.L_126:
        /*000c*/ 	.word	0x00000000
        /*0010*/ 	.short	0x0005
        /*0012*/ 	.short	0x0020
        /*0014*/ 	.byte	0x00, 0xf0, 0x11, 0x00


	//----- nvinfo : EIATTR_KPARAM_INFO
	.align		4
.L_127:
        /*0018*/ 	.byte	0x04, 0x17
        /*001a*/ 	.short	(.L_129 - .L_128)
.L_128:
        /*001c*/ 	.word	0x00000000
        /*0020*/ 	.short	0x0004
        /*0022*/ 	.short	0x001c
        /*0024*/ 	.byte	0x00, 0xf0, 0x11, 0x00


	//----- nvinfo : EIATTR_KPARAM_INFO
	.align		4
.L_129:
        /*0028*/ 	.byte	0x04, 0x17
        /*002a*/ 	.short	(.L_131 - .L_130)
.L_130:
        /*002c*/ 	.word	0x00000000
        /*0030*/ 	.short	0x0003
        /*0032*/ 	.short	0x0018
        /*0034*/ 	.byte	0x00, 0xf0, 0x11, 0x00


	//----- nvinfo : EIATTR_KPARAM_INFO
	.align		4
.L_131:
        /*0038*/ 	.byte	0x04, 0x17
        /*003a*/ 	.short	(.L_133 - .L_132)
.L_132:
        /*003c*/ 	.word	0x00000000
        /*0040*/ 	.short	0x0002
        /*0042*/ 	.short	0x0010
        /*0044*/ 	.byte	0x00, 0xf5, 0x21, 0x00


	//----- nvinfo : EIATTR_KPARAM_INFO
	.align		4
.L_133:
        /*0048*/ 	.byte	0x04, 0x17
        /*004a*/ 	.short	(.L_135 - .L_134)
.L_134:
        /*004c*/ 	.word	0x00000000
        /*0050*/ 	.short	0x0001
        /*0052*/ 	.short	0x0008
        /*0054*/ 	.byte	0x00, 0xf5, 0x21, 0x00


	//----- nvinfo : EIATTR_KPARAM_INFO
	.align		4
.L_135:
        /*0058*/ 	.byte	0x04, 0x17
        /*005a*/ 	.short	(.L_137 - .L_136)
.L_136:
        /*005c*/ 	.word	0x00000000
        /*0060*/ 	.short	0x0000
        /*0062*/ 	.short	0x0000
        /*0064*/ 	.byte	0x00, 0xf5, 0x21, 0x00


	//----- nvinfo : EIATTR_SPARSE_MMA_MASK
	.align		4
.L_137:
        /*0068*/ 	.byte	0x03, 0x50
        /*006a*/ 	.short	0x0000


	//----- nvinfo : EIATTR_MAXREG_COUNT
	.align		4
        /*006c*/ 	.byte	0x03, 0x1b
        /*006e*/ 	.short	0x00ff


	//----- nvinfo : EIATTR_MERCURY_ISA_VERSION
	.align		4
        /*0070*/ 	.byte	0x03, 0x5f
        /*0072*/ 	.short	0x0101


	//----- nvinfo : EIATTR_VRC_CTA_INIT_COUNT
	.align		4
        /*0074*/ 	.byte	0x02, 0x4a
	.zero		1
	.zero		1


	//----- nvinfo : EIATTR_EXIT_INSTR_OFFSETS
	.align		4
        /*0078*/ 	.byte	0x04, 0x1c
        /*007a*/ 	.short	(.L_139 - .L_138)


	//   ....[0]....
.L_138:
        /*007c*/ 	.word	0x000000c0


	//   ....[1]....
        /*0080*/ 	.word	0x00000af0


	//----- nvinfo : EIATTR_CBANK_PARAM_SIZE
	.align		4
.L_139:
        /*0084*/ 	.byte	0x03, 0x19
        /*0086*/ 	.short	0x0024


	//----- nvinfo : EIATTR_PARAM_CBANK
	.align		4
        /*0088*/ 	.byte	0x04, 0x0a
        /*008a*/ 	.short	(.L_141 - .L_140)
	.align		4
.L_140:
        /*008c*/ 	.word	index@(.nv.constant0._Z16matmul_transposePfS_S_iii)
        /*0090*/ 	.short	0x0380
        /*0092*/ 	.short	0x0024


	//----- nvinfo : EIATTR_SW_WAR
	.align		4
.L_141:
        /*0094*/ 	.byte	0x04, 0x36
        /*0096*/ 	.short	(.L_143 - .L_142)
.L_142:
        /*0098*/ 	.word	0x00000008
.L_143:


//--------------------- .nv.info._Z6matmulPfS_S_iii --------------------------
	.section	.nv.info._Z6matmulPfS_S_iii,"",@"SHT_CUDA_INFO"
	.sectionflags	@""
	.align	4


	//----- nvinfo : EIATTR_CUDA_API_VERSION
	.align		4
        /*0000*/ 	.byte	0x04, 0x37
        /*0002*/ 	.short	(.L_145 - .L_144)
.L_144:
        /*0004*/ 	.word	0x00000082


	//----- nvinfo : EIATTR_KPARAM_INFO
	.align		4
.L_145:
        /*0008*/ 	.byte	0x04, 0x17
        /*000a*/ 	.short	(.L_147 - .L_146)
.L_146:
        /*000c*/ 	.word	0x00000000
        /*0010*/ 	.short	0x0005
        /*0012*/ 	.short	0x0020
        /*0014*/ 	.byte	0x00, 0xf0, 0x11, 0x00


	//----- nvinfo : EIATTR_KPARAM_INFO
	.align		4
.L_147:
        /*0018*/ 	.byte	0x04, 0x17
        /*001a*/ 	.short	(.L_149 - .L_148)
.L_148:
        /*001c*/ 	.word	0x00000000
        /*0020*/ 	.short	0x0004
        /*0022*/ 	.short	0x001c
        /*0024*/ 	.byte	0x00, 0xf0, 0x11, 0x00


	//----- nvinfo : EIATTR_KPARAM_INFO
	.align		4
.L_149:
        /*0028*/ 	.byte	0x04, 0x17
        /*002a*/ 	.short	(.L_151 - .L_150)
.L_150:
        /*002c*/ 	.word	0x00000000
        /*0030*/ 	.short	0x0003
        /*0032*/ 	.short	0x0018
        /*0034*/ 	.byte	0x00, 0xf0, 0x11, 0x00


	//----- nvinfo : EIATTR_KPARAM_INFO
	.align		4
.L_151:
        /*0038*/ 	.byte	0x04, 0x17
        /*003a*/ 	.short	(.L_153 - .L_152)
.L_152:
        /*003c*/ 	.word	0x00000000
        /*0040*/ 	.short	0x0002
        /*0042*/ 	.short	0x0010
        /*0044*/ 	.byte	0x00, 0xf5, 0x21, 0x00


	//----- nvinfo : EIATTR_KPARAM_INFO
	.align		4
.L_153:
        /*0048*/ 	.byte	0x04, 0x17
        /*004a*/ 	.short	(.L_155 - .L_154)
.L_154:
        /*004c*/ 	.word	0x00000000
        /*0050*/ 	.short	0x0001
        /*0052*/ 	.short	0x0008
        /*0054*/ 	.byte	0x00, 0xf5, 0x21, 0x00


	//----- nvinfo : EIATTR_KPARAM_INFO
	.align		4
.L_155:
        /*0058*/ 	.byte	0x04, 0x17
        /*005a*/ 	.short	(.L_157 - .L_156)
.L_156:
        /*005c*/ 	.word	0x00000000
        /*0060*/ 	.short	0x0000
        /*0062*/ 	.short	0x0000
        /*0064*/ 	.byte	0x00, 0xf5, 0x21, 0x00


	//----- nvinfo : EIATTR_SPARSE_MMA_MASK
	.align		4
.L_157:
        /*0068*/ 	.byte	0x03, 0x50
        /*006a*/ 	.short	0x0000


	//----- nvinfo : EIATTR_MAXREG_COUNT
	.align		4
        /*006c*/ 	.byte	0x03, 0x1b
        /*006e*/ 	.short	0x00ff


	//----- nvinfo : EIATTR_MERCURY_ISA_VERSION
	.align		4
        /*0070*/ 	.byte	0x03, 0x5f
        /*0072*/ 	.short	0x0101


	//----- nvinfo : EIATTR_VRC_CTA_INIT_COUNT
	.align		4
        /*0074*/ 	.byte	0x02, 0x4a
	.zero		1
	.zero		1


	//----- nvinfo : EIATTR_EXIT_INSTR_OFFSETS
	.align		4
        /*0078*/ 	.byte	0x04, 0x1c
        /*007a*/ 	.short	(.L_159 - .L_158)


	//   ....[0]....
.L_158:
        /*007c*/ 	.word	0x000000c0


	//   ....[1]....
        /*0080*/ 	.word	0x00000840


	//----- nvinfo : EIATTR_CBANK_PARAM_SIZE
	.align		4
.L_159:
        /*0084*/ 	.byte	0x03, 0x19
        /*0086*/ 	.short	0x0024


	//----- nvinfo : EIATTR_PARAM_CBANK
	.align		4
        /*0088*/ 	.byte	0x04, 0x0a
        /*008a*/ 	.short	(.L_161 - .L_160)
	.align		4
.L_160:
        /*008c*/ 	.word	index@(.nv.constant0._Z6matmulPfS_S_iii)
        /*0090*/ 	.short	0x0380
        /*0092*/ 	.short	0x0024


	//----- nvinfo : EIATTR_SW_WAR
	.align		4
.L_161:
        /*0094*/ 	.byte	0x04, 0x36
        /*0096*/ 	.short	(.L_163 - .L_162)
.L_162:
        /*0098*/ 	.word	0x00000008
.L_163:


//--------------------- .nv.callgraph             --------------------------
	.section	.nv.callgraph,"",@"SHT_CUDA_CALLGRAPH"
	.align	4
	.sectionentsize	8
	.align		4
        /*0000*/ 	.word	0x00000000
	.align		4
        /*0004*/ 	.word	0xffffffff
	.align		4
        /*0008*/ 	.word	0x00000000
	.align		4
        /*000c*/ 	.word	0xfffffffe
	.align		4
        /*0010*/ 	.word	0x00000000
	.align		4
        /*0014*/ 	.word	0xfffffffd
	.align		4
        /*0018*/ 	.word	0x00000000
	.align		4
        /*001c*/ 	.word	0xfffffffc


//--------------------- .text._Z12naiveSoftmaxPKfPfi --------------------------
	.section	.text._Z12naiveSoftmaxPKfPfi,"ax",@progbits
	.align	128
        .global         _Z12naiveSoftmaxPKfPfi
        .type           _Z12naiveSoftmaxPKfPfi,@function
        .size           _Z12naiveSoftmaxPKfPfi,(.L_x_48 - _Z12naiveSoftmaxPKfPfi)
        .other          _Z12naiveSoftmaxPKfPfi,@"STO_CUDA_ENTRY STV_DEFAULT"
_Z12naiveSoftmaxPKfPfi:
.text._Z12naiveSoftmaxPKfPfi:
[----:B------:R-:W-:Y:S01]  /*0000*/  LDC R1, c[0x0][0x37c] ;  /* 0x0000df00ff017b82 */ /* 0x000fe20000000800 */
[----:B------:R-:W0:Y:S07]  /*0010*/  S2R R3, SR_TID.X ;  /* 0x0000000000037919 */ /* 0x000e2e0000002100 */
[----:B------:R-:W0:Y:S01]  /*0020*/  S2UR UR4, SR_CTAID.X ;  /* 0x00000000000479c3 */ /* 0x000e220000002500 */
[----:B------:R-:W1:Y:S07]  /*0030*/  LDCU UR6, c[0x0][0x390] ;  /* 0x00007200ff0677ac */ /* 0x000e6e0008000800 */
[----:B------:R-:W0:Y:S02]  /*0040*/  LDC R4, c[0x0][0x360] ;  /* 0x0000d800ff047b82 */ /* 0x000e240000000800 */
[----:B0-----:R-:W-:-:S05]  /*0050*/  IMAD R4, R4, UR4, R3 ;  /* 0x0000000404047c24 */ /* 0x001fca000f8e0203 */
[----:B-1----:R-:W-:-:S13]  /*0060*/  ISETP.GE.AND P0, PT, R4, UR6, PT ;  /* 0x0000000604007c0c */ /* 0x002fda000bf06270 */
[----:B------:R-:W-:Y:S05]  /*0070*/  @P0 EXIT ;  /* 0x000000000000094d */ /* 0x000fea0003800000 */
[----:B------:R-:W-:Y:S01]  /*0080*/  UISETP.GE.AND UP0, UPT, UR6, 0x1, UPT ;  /* 0x000000010600788c */ /* 0x000fe2000bf06270 */
[----:B------:R-:W-:Y:S01]  /*0090*/  HFMA2 R5, -RZ, RZ, 0, 0 ;  /* 0x00000000ff057431 */ /* 0x000fe200000001ff */
[----:B------:R-:W0:Y:S07]  /*00a0*/  LDCU.64 UR10, c[0x0][0x358] ;  /* 0x00006b00ff0a77ac */ /* 0x000e2e0008000a00 */
[----:B------:R-:W-:Y:S05]  /*00b0*/  BRA.U !UP0, `(.L_x_0) ;  /* 0x0000000908dc7547 */ /* 0x000fea000b800000 */
[----:B------:R-:W-:Y:S01]  /*00c0*/  UISETP.GE.U32.AND UP1, UPT, UR6, 0x8, UPT ;  /* 0x000000080600788c */ /* 0x000fe2000bf26070 */
[----:B------:R-:W-:Y:S01]  /*00d0*/  MOV R5, RZ ;  /* 0x000000ff00057202 */ /* 0x000fe20000000f00 */
[----:B------:R-:W-:Y:S01]  /*00e0*/  ULOP3.LUT UR7, UR6, 0x7, URZ, 0xc0, !UPT ;  /* 0x0000000706077892 */ /* 0x000fe2000f8ec0ff */
[----:B------:R-:W-:-:S03]  /*00f0*/  MOV R0, RZ ;  /* 0x000000ff00007202 */ /* 0x000fc60000000f00 */
[----:B------:R-:W-:-:S03]  /*0100*/  UISETP.NE.AND UP0, UPT, UR7, URZ, UPT ;  /* 0x000000ff0700728c */ /* 0x000fc6000bf05270 */
[----:B------:R-:W-:Y:S08]  /*0110*/  BRA.U !UP1, `(.L_x_1) ;  /* 0x0000000509647547 */ /* 0x000ff0000b800000 */
[----:B------:R-:W1:Y:S01]  /*0120*/  LDCU.64 UR4, c[0x0][0x380] ;  /* 0x00007000ff0477ac */ /* 0x000e620008000a00 */
[----:B------:R-:W-:Y:S01]  /*0130*/  MOV R5, RZ ;  /* 0x000000ff00057202 */ /* 0x000fe20000000f00 */
[----:B------:R-:W-:-:S04]  /*0140*/  ULOP3.LUT UR8, UR6, 0x7ffffff8, URZ, 0xc0, !UPT ;  /* 0x7ffffff806087892 */ /* 0x000fc8000f8ec0ff */
[----:B------:R-:W-:Y:S02]  /*0150*/  UIADD3 UR9, UPT, UPT, -UR8, URZ, URZ ;  /* 0x000000ff08097290 */ /* 0x000fe4000fffe1ff */
[----:B------:R-:W-:Y:S01]  /*0160*/  MOV R0, UR8 ;  /* 0x0000000800007c02 */ /* 0x000fe20008000f00 */
[----:B-1----:R-:W-:-:S04]  /*0170*/  UIADD3 UR4, UP1, UPT, UR4, 0x10, URZ ;  /* 0x0000001004047890 */ /* 0x002fc8000ff3e0ff */
[----:B------:R-:W-:Y:S02]  /*0180*/  UIADD3.X UR5, UPT, UPT, URZ, UR5, URZ, UP1, !UPT ;  /* 0x00000005ff057290 */ /* 0x000fe40008ffe4ff */
[----:B------:R-:W-:-:S04]  /*0190*/  MOV R6, UR4 ;  /* 0x0000000400067c02 */ /* 0x000fc80008000f00 */
[----:B------:R-:W-:-:S07]  /*01a0*/  MOV R3, UR5 ;  /* 0x0000000500037c02 */ /* 0x000fce0008000f00 */
.L_x_2:
[----:B------:R-:W-:-:S05]  /*01b0*/  MOV R2, R6 ;  /* 0x0000000600027202 */ /* 0x000fca0000000f00 */
[----:B0-----:R-:W2:Y:S04]  /*01c0*/  LDG.E R12, desc[UR10][R2.64+-0x10] ;  /* 0xfffff00a020c7981 */ /* 0x001ea8000c1e1900 */
[----:B------:R-:W3:Y:S04]  /*01d0*/  LDG.E R22, desc[UR10][R2.64+-0xc] ;  /* 0xfffff40a02167981 */ /* 0x000ee8000c1e1900 */
[----:B------:R-:W4:Y:S04]  /*01e0*/  LDG.E R20, desc[UR10][R2.64+-0x8] ;  /* 0xfffff80a02147981 */ /* 0x000f28000c1e1900 */
[----:B------:R-:W5:Y:S04]  /*01f0*/  LDG.E R16, desc[UR10][R2.64+-0x4] ;  /* 0xfffffc0a02107981 */ /* 0x000f68000c1e1900 */
[----:B------:R-:W5:Y:S04]  /*0200*/  LDG.E R14, desc[UR10][R2.64] ;  /* 0x0000000a020e7981 */ /* 0x000f68000c1e1900 */
[----:B------:R-:W5:Y:S04]  /*0210*/  LDG.E R10, desc[UR10][R2.64+0x4] ;  /* 0x0000040a020a7981 */ /* 0x000f68000c1e1900 */
[----:B------:R-:W5:Y:S04]  /*0220*/  LDG.E R7, desc[UR10][R2.64+0x8] ;  /* 0x0000080a02077981 */ /* 0x000f68000c1e1900 */
[----:B------:R-:W5:Y:S01]  /*0230*/  LDG.E R6, desc[UR10][R2.64+0xc] ;  /* 0x00000c0a02067981 */ /* 0x000f62000c1e1900 */
[----:B------:R-:W-:Y:S01]  /*0240*/  HFMA2 R9, -RZ, RZ, 0.96630859375, -0.0022525787353515625 ;  /* 0x3bbb989dff097431 */ /* 0x000fe200000001ff */
[----:B------:R-:W-:Y:S01]  /*0250*/  MOV R11, 0x437c0000 ;  /* 0x437c0000000b7802 */ /* 0x000fe20000000f00 */
[----:B------:R-:W-:-:S04]  /*0260*/  UIADD3 UR9, UPT, UPT, UR9, 0x8, URZ ;  /* 0x0000000809097890 */ /* 0x000fc8000fffe0ff */
[----:B------:R-:W-:Y:S01]  /*0270*/  UISETP.NE.AND UP1, UPT, UR9, URZ, UPT ;  /* 0x000000ff0900728c */ /* 0x000fe2000bf25270 */
[----:B--2---:R-:W-:-:S04]  /*0280*/  FFMA.SAT R8, R12, R9, 0.5 ;  /* 0x3f0000000c087423 */ /* 0x004fc80000002009 */
[----:B------:R-:W-:Y:S01]  /*0290*/  FFMA.RM R13, R8, R11, 12582913 ;  /* 0x4b400001080d7423 */ /* 0x000fe2000000400b */
[----:B---3--:R-:W-:-:S03]  /*02a0*/  FFMA.SAT R8, R22, R9, 0.5 ;  /* 0x3f00000016087423 */ /* 0x008fc60000002009 */
[----:B------:R-:W-:Y:S01]  /*02b0*/  FADD R15, R13, -12583039 ;  /* 0xcb40007f0d0f7421 */ /* 0x000fe20000000000 */
[----:B------:R-:W-:Y:S01]  /*02c0*/  FFMA.RM R8, R8, R11, 12582913 ;  /* 0x4b40000108087423 */ /* 0x000fe2000000400b */
[----:B----4-:R-:W-:Y:S02]  /*02d0*/  FFMA.SAT R24, R20, R9, 0.5 ;  /* 0x3f00000014187423 */ /* 0x010fe40000002009 */
[----:B------:R-:W-:Y:S01]  /*02e0*/  FFMA R15, R12, 1.4426950216293334961, -R15 ;  /* 0x3fb8aa3b0c0f7823 */ /* 0x000fe2000000080f */
[----:B------:R-:W-:-:S03]  /*02f0*/  FADD R17, R8, -12583039 ;  /* 0xcb40007f08117421 */ /* 0x000fc60000000000 */
[----:B------:R-:W-:Y:S01]  /*0300*/  FFMA R18, R12, 1.925963033500011079e-08, R15 ;  /* 0x32a570600c127823 */ /* 0x000fe2000000000f */
[----:B------:R-:W-:Y:S01]  /*0310*/  FFMA.RM R12, R24, R11, 12582913 ;  /* 0x4b400001180c7423 */ /* 0x000fe2000000400b */
[----:B-----5:R-:W-:Y:S01]  /*0320*/  FFMA.SAT R24, R16, R9, 0.5 ;  /* 0x3f00000010187423 */ /* 0x020fe20000002009 */
[----:B------:R-:W-:Y:S02]  /*0330*/  FFMA R17, R22, 1.4426950216293334961, -R17 ;  /* 0x3fb8aa3b16117823 */ /* 0x000fe40000000811 */
[----:B------:R-:W-:Y:S01]  /*0340*/  FADD R19, R12, -12583039 ;  /* 0xcb40007f0c137421 */ /* 0x000fe20000000000 */
[----:B------:R-:W-:Y:S01]  /*0350*/  FFMA.RM R15, R24, R11, 12582913 ;  /* 0x4b400001180f7423 */ /* 0x000fe2000000400b */
[----:B------:R-:W-:Y:S01]  /*0360*/  FFMA R17, R22, 1.925963033500011079e-08, R17 ;  /* 0x32a5706016117823 */ /* 0x000fe20000000011 */
[-C--:B------:R-:W-:Y:S01]  /*0370*/  FFMA.SAT R22, R14, R9.reuse, 0.5 ;  /* 0x3f0000000e167423 */ /* 0x080fe20000002009 */
[C---:B------:R-:W-:Y:S01]  /*0380*/  FFMA R19, R20.reuse, 1.4426950216293334961, -R19 ;  /* 0x3fb8aa3b14137823 */ /* 0x040fe20000000813 */
[----:B------:R-:W-:Y:S01]  /*0390*/  FADD R21, R15, -12583039 ;  /* 0xcb40007f0f157421 */ /* 0x000fe20000000000 */
[----:B------:R-:W0:Y:S01]  /*03a0*/  MUFU.EX2 R18, R18 ;  /* 0x0000001200127308 */ /* 0x000e220000000800 */
[----:B------:R-:W-:Y:S01]  /*03b0*/  FFMA.SAT R24, R7, R9, 0.5 ;  /* 0x3f00000007187423 */ /* 0x000fe20000002009 */
[----:B------:R-:W-:Y:S01]  /*03c0*/  FFMA R20, R20, 1.925963033500011079e-08, R19 ;  /* 0x32a5706014147823 */ /* 0x000fe20000000013 */
[----:B------:R-:W-:Y:S01]  /*03d0*/  FFMA.RM R19, R22, R11, 12582913 ;  /* 0x4b40000116137423 */ /* 0x000fe2000000400b */
[----:B------:R-:W-:Y:S01]  /*03e0*/  FFMA R21, R16, 1.4426950216293334961, -R21 ;  /* 0x3fb8aa3b10157823 */ /* 0x000fe20000000815 */
[-C--:B------:R-:W-:Y:S01]  /*03f0*/  FFMA.SAT R22, R10, R9.reuse, 0.5 ;  /* 0x3f0000000a167423 */ /* 0x080fe20000002009 */
[----:B------:R-:W-:Y:S01]  /*0400*/  FFMA.SAT R26, R6, R9, 0.5 ;  /* 0x3f000000061a7423 */ /* 0x000fe20000002009 */
[----:B------:R-:W-:Y:S01]  /*0410*/  FADD R23, R19, -12583039 ;  /* 0xcb40007f13177421 */ /* 0x000fe20000000000 */
[----:B------:R-:W-:Y:S01]  /*0420*/  FFMA R21, R16, 1.925963033500011079e-08, R21 ;  /* 0x32a5706010157823 */ /* 0x000fe20000000015 */
[-C--:B------:R-:W-:Y:S01]  /*0430*/  FFMA.RM R16, R22, R11.reuse, 12582913 ;  /* 0x4b40000116107423 */ /* 0x080fe2000000400b */
[----:B------:R-:W1:Y:S01]  /*0440*/  MUFU.EX2 R17, R17 ;  /* 0x0000001100117308 */ /* 0x000e620000000800 */
[----:B------:R-:W-:Y:S01]  /*0450*/  FFMA R23, R14, 1.4426950216293334961, -R23 ;  /* 0x3fb8aa3b0e177823 */ /* 0x000fe20000000817 */
[----:B------:R-:W-:Y:S01]  /*0460*/  SHF.L.U32 R12, R12, 0x17, RZ ;  /* 0x000000170c0c7819 */ /* 0x000fe200000006ff */
[----:B------:R-:W-:Y:S01]  /*0470*/  FADD R25, R16, -12583039 ;  /* 0xcb40007f10197421 */ /* 0x000fe20000000000 */
[----:B------:R-:W-:Y:S01]  /*0480*/  SHF.L.U32 R15, R15, 0x17, RZ ;  /* 0x000000170f0f7819 */ /* 0x000fe200000006ff */
[----:B------:R-:W-:Y:S01]  /*0490*/  FFMA R22, R14, 1.925963033500011079e-08, R23 ;  /* 0x32a570600e167823 */ /* 0x000fe20000000017 */
[-C--:B------:R-:W-:Y:S01]  /*04a0*/  FFMA.RM R14, R24, R11.reuse, 12582913 ;  /* 0x4b400001180e7423 */ /* 0x080fe2000000400b */
[----:B------:R-:W-:Y:S01]  /*04b0*/  FFMA R25, R10, 1.4426950216293334961, -R25 ;  /* 0x3fb8aa3b0a197823 */ /* 0x000fe20000000819 */
[----:B------:R-:W2:Y:S01]  /*04c0*/  MUFU.EX2 R20, R20 ;  /* 0x0000001400147308 */ /* 0x000ea20000000800 */
[----:B------:R-:W-:Y:S01]  /*04d0*/  FFMA.RM R11, R26, R11, 12582913 ;  /* 0x4b4000011a0b7423 */ /* 0x000fe2000000400b */
[----:B------:R-:W-:Y:S01]  /*04e0*/  FADD R24, R14, -12583039 ;  /* 0xcb40007f0e187421 */ /* 0x000fe20000000000 */
[----:B------:R-:W-:Y:S01]  /*04f0*/  FFMA R9, R10, 1.925963033500011079e-08, R25 ;  /* 0x32a570600a097823 */ /* 0x000fe20000000019 */
[----:B------:R-:W-:-:S02]  /*0500*/  SHF.L.U32 R10, R13, 0x17, RZ ;  /* 0x000000170d0a7819 */ /* 0x000fc400000006ff */
[----:B------:R-:W-:Y:S01]  /*0510*/  FFMA R24, R7, 1.4426950216293334961, -R24 ;  /* 0x3fb8aa3b07187823 */ /* 0x000fe20000000818 */
[----:B------:R-:W-:Y:S01]  /*0520*/  SHF.L.U32 R13, R8, 0x17, RZ ;  /* 0x00000017080d7819 */ /* 0x000fe200000006ff */
[----:B------:R-:W3:Y:S01]  /*0530*/  MUFU.EX2 R21, R21 ;  /* 0x0000001500157308 */ /* 0x000ee20000000800 */
[----:B0-----:R-:W-:Y:S01]  /*0540*/  FFMA R10, R10, R18, R5 ;  /* 0x000000120a0a7223 */ /* 0x001fe20000000005 */
[----:B------:R-:W-:Y:S01]  /*0550*/  FADD R5, R11, -12583039 ;  /* 0xcb40007f0b057421 */ /* 0x000fe20000000000 */
[----:B------:R-:W-:Y:S01]  /*0560*/  FFMA R24, R7, 1.925963033500011079e-08, R24 ;  /* 0x32a5706007187823 */ /* 0x000fe20000000018 */
[----:B------:R-:W-:Y:S01]  /*0570*/  SHF.L.U32 R14, R14, 0x17, RZ ;  /* 0x000000170e0e7819 */ /* 0x000fe200000006ff */
[----:B-1----:R-:W-:Y:S01]  /*0580*/  FFMA R13, R13, R17, R10 ;  /* 0x000000110d0d7223 */ /* 0x002fe2000000000a */
[----:B------:R-:W-:Y:S02]  /*0590*/  FFMA R5, R6, 1.4426950216293334961, -R5 ;  /* 0x3fb8aa3b06057823 */ /* 0x000fe40000000805 */
[----:B------:R-:W0:Y:S01]  /*05a0*/  MUFU.EX2 R22, R22 ;  /* 0x0000001600167308 */ /* 0x000e220000000800 */
[----:B--2---:R-:W-:Y:S01]  /*05b0*/  FFMA R12, R12, R20, R13 ;  /* 0x000000140c0c7223 */ /* 0x004fe2000000000d */
[----:B------:R-:W-:Y:S01]  /*05c0*/  FFMA R7, R6, 1.925963033500011079e-08, R5 ;  /* 0x32a5706006077823 */ /* 0x000fe20000000005 */
[----:B------:R-:W-:-:S02]  /*05d0*/  SHF.L.U32 R6, R19, 0x17, RZ ;  /* 0x0000001713067819 */ /* 0x000fc400000006ff */
[----:B------:R-:W-:-:S03]  /*05e0*/  SHF.L.U32 R5, R16, 0x17, RZ ;  /* 0x0000001710057819 */ /* 0x000fc600000006ff */
[----:B------:R-:W1:Y:S01]  /*05f0*/  MUFU.EX2 R9, R9 ;  /* 0x0000000900097308 */ /* 0x000e620000000800 */
[----:B---3--:R-:W-:-:S07]  /*0600*/  FFMA R15, R15, R21, R12 ;  /* 0x000000150f0f7223 */ /* 0x008fce000000000c */
[----:B------:R-:W2:Y:S01]  /*0610*/  MUFU.EX2 R24, R24 ;  /* 0x0000001800187308 */ /* 0x000ea20000000800 */
[----:B0-----:R-:W-:-:S07]  /*0620*/  FFMA R6, R6, R22, R15 ;  /* 0x0000001606067223 */ /* 0x001fce000000000f */
[----:B------:R-:W0:Y:S01]  /*0630*/  MUFU.EX2 R7, R7 ;  /* 0x0000000700077308 */ /* 0x000e220000000800 */
[----:B-1----:R-:W-:Y:S01]  /*0640*/  FFMA R5, R5, R9, R6 ;  /* 0x0000000905057223 */ /* 0x002fe20000000006 */
[----:B------:R-:W-:Y:S02]  /*0650*/  IADD3 R6, P0, PT, R2, 0x20, RZ ;  /* 0x0000002002067810 */ /* 0x000fe40007f1e0ff */
[----:B------:R-:W-:Y:S02]  /*0660*/  SHF.L.U32 R2, R11, 0x17, RZ ;  /* 0x000000170b027819 */ /* 0x000fe400000006ff */
[----:B------:R-:W-:Y:S01]  /*0670*/  IADD3.X R3, PT, PT, RZ, R3, RZ, P0, !PT ;  /* 0x00000003ff037210 */ /* 0x000fe200007fe4ff */
[----:B--2---:R-:W-:-:S04]  /*0680*/  FFMA R5, R14, R24, R5 ;  /* 0x000000180e057223 */ /* 0x004fc80000000005 */
[----:B0-----:R-:W-:Y:S01]  /*0690*/  FFMA R5, R2, R7, R5 ;  /* 0x0000000702057223 */ /* 0x001fe20000000005 */
[----:B------:R-:W-:Y:S06]  /*06a0*/  BRA.U UP1, `(.L_x_2) ;  /* 0xfffffff901c07547 */ /* 0x000fec000b83ffff */
.L_x_1:
[----:B------:R-:W-:Y:S05]  /*06b0*/  BRA.U !UP0, `(.L_x_0) ;  /* 0x00000005085c7547 */ /* 0x000fea000b800000 */
[----:B------:R-:W-:Y:S02]  /*06c0*/  UISETP.GE.U32.AND UP0, UPT, UR7, 0x4, UPT ;  /* 0x000000040700788c */ /* 0x000fe4000bf06070 */
[----:B------:R-:W-:-:S04]  /*06d0*/  ULOP3.LUT UR5, UR6, 0x3, URZ, 0xc0, !UPT ;  /* 0x0000000306057892 */ /* 0x000fc8000f8ec0ff */
[----:B------:R-:W-:-:S03]  /*06e0*/  UISETP.NE.AND UP1, UPT, UR5, URZ, UPT ;  /* 0x000000ff0500728c */ /* 0x000fc6000bf25270 */
[----:B------:R-:W-:Y:S08]  /*06f0*/  BRA.U !UP0, `(.L_x_3) ;  /* 0x0000000108a47547 */ /* 0x000ff0000b800000 */
[----:B------:R-:W1:Y:S02]  /*0700*/  LDC.64 R8, c[0x0][0x380] ;  /* 0x0000e000ff087b82 */ /* 0x000e640000000a00 */
[----:B-1----:R-:W-:-:S05]  /*0710*/  IMAD.WIDE.U32 R8, R0, 0x4, R8 ;  /* 0x0000000400087825 */ /* 0x002fca00078e0008 */
[----:B0-----:R-:W2:Y:S04]  /*0720*/  LDG.E R10, desc[UR10][R8.64] ;  /* 0x0000000a080a7981 */ /* 0x001ea8000c1e1900 */
[----:B------:R-:W3:Y:S04]  /*0730*/  LDG.E R12, desc[UR10][R8.64+0x4] ;  /* 0x0000040a080c7981 */ /* 0x000ee8000c1e1900 */
[----:B------:R-:W4:Y:S04]  /*0740*/  LDG.E R7, desc[UR10][R8.64+0x8] ;  /* 0x0000080a08077981 */ /* 0x000f28000c1e1900 */
[----:B------:R0:W5:Y:S01]  /*0750*/  LDG.E R3, desc[UR10][R8.64+0xc] ;  /* 0x00000c0a08037981 */ /* 0x000162000c1e1900 */
[----:B------:R-:W-:Y:S01]  /*0760*/  HFMA2 R15, -RZ, RZ, 0.96630859375, -0.0022525787353515625 ;  /* 0x3bbb989dff0f7431 */ /* 0x000fe200000001ff */
[----:B------:R-:W-:-:S02]  /*0770*/  MOV R17, 0x437c0000 ;  /* 0x437c000000117802 */ /* 0x000fc40000000f00 */
[----:B------:R-:W-:Y:S02]  /*0780*/  IADD3 R0, PT, PT, R0, 0x4, RZ ;  /* 0x0000000400007810 */ /* 0x000fe40007ffe0ff */
[----:B--2---:R-:W-:-:S04]  /*0790*/  FFMA.SAT R6, R10, R15, 0.5 ;  /* 0x3f0000000a067423 */ /* 0x004fc8000000200f */
[----:B------:R-:W-:Y:S01]  /*07a0*/  FFMA.RM R6, R6, R17, 12582913 ;  /* 0x4b40000106067423 */ /* 0x000fe20000004011 */
[----:B---3--:R-:W-:-:S03]  /*07b0*/  FFMA.SAT R2, R12, R15, 0.5 ;  /* 0x3f0000000c027423 */ /* 0x008fc6000000200f */
[----:B------:R-:W-:Y:S01]  /*07c0*/  FADD R11, R6, -12583039 ;  /* 0xcb40007f060b7421 */ /* 0x000fe20000000000 */
[----:B------:R-:W-:Y:S01]  /*07d0*/  FFMA.RM R2, R2, R17, 12582913 ;  /* 0x4b40000102027423 */ /* 0x000fe20000004011 */
[----:B----4-:R-:W-:Y:S01]  /*07e0*/  FFMA.SAT R14, R7, R15, 0.5 ;  /* 0x3f000000070e7423 */ /* 0x010fe2000000200f */
[----:B------:R-:W-:Y:S01]  /*07f0*/  SHF.L.U32 R6, R6, 0x17, RZ ;  /* 0x0000001706067819 */ /* 0x000fe200000006ff */
[----:B------:R-:W-:Y:S01]  /*0800*/  FFMA R11, R10, 1.4426950216293334961, -R11 ;  /* 0x3fb8aa3b0a0b7823 */ /* 0x000fe2000000080b */
[----:B------:R-:W-:Y:S01]  /*0810*/  FADD R13, R2, -12583039 ;  /* 0xcb40007f020d7421 */ /* 0x000fe20000000000 */
[----:B0-----:R-:W-:Y:S01]  /*0820*/  FFMA.RM R8, R14, R17, 12582913 ;  /* 0x4b4000010e087423 */ /* 0x001fe20000004011 */
[----:B-----5:R-:W-:Y:S01]  /*0830*/  FFMA.SAT R9, R3, R15, 0.5 ;  /* 0x3f00000003097423 */ /* 0x020fe2000000200f */
[----:B------:R-:W-:Y:S01]  /*0840*/  FFMA R11, R10, 1.925963033500011079e-08, R11 ;  /* 0x32a570600a0b7823 */ /* 0x000fe2000000000b */
[----:B------:R-:W-:Y:S01]  /*0850*/  FFMA R13, R12, 1.4426950216293334961, -R13 ;  /* 0x3fb8aa3b0c0d7823 */ /* 0x000fe2000000080d */
[C---:B------:R-:W-:Y:S01]  /*0860*/  FADD R10, R8.reuse, -12583039 ;  /* 0xcb40007f080a7421 */ /* 0x040fe20000000000 */
[----:B------:R-:W-:Y:S01]  /*0870*/  FFMA.RM R9, R9, R17, 12582913 ;  /* 0x4b40000109097423 */ /* 0x000fe20000004011 */
[----:B------:R-:W-:Y:S01]  /*0880*/  SHF.L.U32 R8, R8, 0x17, RZ ;  /* 0x0000001708087819 */ /* 0x000fe200000006ff */
[----:B------:R-:W-:Y:S01]  /*0890*/  FFMA R13, R12, 1.925963033500011079e-08, R13 ;  /* 0x32a570600c0d7823 */ /* 0x000fe2000000000d */
[----:B------:R-:W-:Y:S01]  /*08a0*/  FFMA R10, R7, 1.4426950216293334961, -R10 ;  /* 0x3fb8aa3b070a7823 */ /* 0x000fe2000000080a */
[----:B------:R-:W-:Y:S01]  /*08b0*/  FADD R12, R9, -12583039 ;  /* 0xcb40007f090c7421 */ /* 0x000fe20000000000 */
[----:B------:R-:W0:Y:S02]  /*08c0*/  MUFU.EX2 R11, R11 ;  /* 0x0000000b000b7308 */ /* 0x000e240000000800 */
[----:B------:R-:W-:Y:S01]  /*08d0*/  FFMA R10, R7, 1.925963033500011079e-08, R10 ;  /* 0x32a57060070a7823 */ /* 0x000fe2000000000a */
[----:B------:R-:W-:-:S04]  /*08e0*/  FFMA R12, R3, 1.4426950216293334961, -R12 ;  /* 0x3fb8aa3b030c7823 */ /* 0x000fc8000000080c */
[----:B------:R-:W-:Y:S01]  /*08f0*/  FFMA R12, R3, 1.925963033500011079e-08, R12 ;  /* 0x32a57060030c7823 */ /* 0x000fe2000000000c */
[----:B------:R-:W1:Y:S01]  /*0900*/  MUFU.EX2 R13, R13 ;  /* 0x0000000d000d7308 */ /* 0x000e620000000800 */
[----:B------:R-:W-:Y:S02]  /*0910*/  SHF.L.U32 R3, R2, 0x17, RZ ;  /* 0x0000001702037819 */ /* 0x000fe400000006ff */
[----:B------:R-:W-:-:S05]  /*0920*/  SHF.L.U32 R2, R9, 0x17, RZ ;  /* 0x0000001709027819 */ /* 0x000fca00000006ff */
[----:B------:R-:W2:Y:S01]  /*0930*/  MUFU.EX2 R10, R10 ;  /* 0x0000000a000a7308 */ /* 0x000ea20000000800 */
[----:B0-----:R-:W-:-:S07]  /*0940*/  FFMA R6, R6, R11, R5 ;  /* 0x0000000b06067223 */ /* 0x001fce0000000005 */
[----:B------:R-:W0:Y:S01]  /*0950*/  MUFU.EX2 R12, R12 ;  /* 0x0000000c000c7308 */ /* 0x000e220000000800 */
[----:B-1----:R-:W-:-:S04]  /*0960*/  FFMA R3, R3, R13, R6 ;  /* 0x0000000d03037223 */ /* 0x002fc80000000006 */
[----:B--2---:R-:W-:-:S04]  /*0970*/  FFMA R3, R8, R10, R3 ;  /* 0x0000000a08037223 */ /* 0x004fc80000000003 */
[----:B0-----:R-:W-:-:S07]  /*0980*/  FFMA R5, R2, R12, R3 ;  /* 0x0000000c02057223 */ /* 0x001fce0000000003 */
.L_x_3:
[----:B------:R-:W-:Y:S05]  /*0990*/  BRA.U !UP1, `(.L_x_0) ;  /* 0x0000000109a47547 */ /* 0x000fea000b800000 */
[----:B------:R-:W-:Y:S02]  /*09a0*/  UISETP.NE.AND UP0, UPT, UR5, 0x1, UPT ;  /* 0x000000010500788c */ /* 0x000fe4000bf05270 */
[----:B------:R-:W-:-:S04]  /*09b0*/  ULOP3.LUT UR4, UR6, 0x1, URZ, 0xc0, !UPT ;  /* 0x0000000106047892 */ /* 0x000fc8000f8ec0ff */
[----:B------:R-:W-:-:S03]  /*09c0*/  UISETP.NE.U32.AND UP1, UPT, UR4, 0x1, UPT ;  /* 0x000000010400788c */ /* 0x000fc6000bf25070 */
[----:B------:R-:W-:Y:S08]  /*09d0*/  BRA.U !UP0, `(.L_x_4) ;  /* 0x00000001085c7547 */ /* 0x000ff0000b800000 */
[----:B------:R-:W1:Y:S02]  /*09e0*/  LDC.64 R2, c[0x0][0x380] ;  /* 0x0000e000ff027b82 */ /* 0x000e640000000a00 */
[----:B-1----:R-:W-:-:S05]  /*09f0*/  IMAD.WIDE.U32 R2, R0, 0x4, R2 ;  /* 0x0000000400027825 */ /* 0x002fca00078e0002 */
[----:B0-----:R-:W2:Y:S04]  /*0a00*/  LDG.E R6, desc[UR10][R2.64] ;  /* 0x0000000a02067981 */ /* 0x001ea8000c1e1900 */
[----:B------:R-:W3:Y:S01]  /*0a10*/  LDG.E R10, desc[UR10][R2.64+0x4] ;  /* 0x0000040a020a7981 */ /* 0x000ee2000c1e1900 */
[----:B------:R-:W-:Y:S01]  /*0a20*/  HFMA2 R7, -RZ, RZ, 0.96630859375, -0.0022525787353515625 ;  /* 0x3bbb989dff077431 */ /* 0x000fe200000001ff */
[----:B------:R-:W-:Y:S02]  /*0a30*/  MOV R9, 0x437c0000 ;  /* 0x437c000000097802 */ /* 0x000fe40000000f00 */
[----:B------:R-:W-:Y:S02]  /*0a40*/  IADD3 R0, PT, PT, R0, 0x2, RZ ;  /* 0x0000000200007810 */ /* 0x000fe40007ffe0ff */
[----:B--2---:R-:W-:-:S04]  /*0a50*/  FFMA.SAT R8, R6, R7, 0.5 ;  /* 0x3f00000006087423 */ /* 0x004fc80000002007 */
[----:B------:R-:W-:Y:S01]  /*0a60*/  FFMA.RM R8, R8, R9, 12582913 ;  /* 0x4b40000108087423 */ /* 0x000fe20000004009 */
[----:B---3--:R-:W-:-:S03]  /*0a70*/  FFMA.SAT R12, R10, R7, 0.5 ;  /* 0x3f0000000a0c7423 */ /* 0x008fc60000002007 */
[----:B------:R-:W-:Y:S01]  /*0a80*/  FADD R7, R8, -12583039 ;  /* 0xcb40007f08077421 */ /* 0x000fe20000000000 */
[----:B------:R-:W-:Y:S01]  /*0a90*/  FFMA.RM R12, R12, R9, 12582913 ;  /* 0x4b4000010c0c7423 */ /* 0x000fe20000004009 */
[----:B------:R-:W-:Y:S02]  /*0aa0*/  SHF.L.U32 R8, R8, 0x17, RZ ;  /* 0x0000001708087819 */ /* 0x000fe400000006ff */
[----:B------:R-:W-:Y:S01]  /*0ab0*/  FFMA R7, R6, 1.4426950216293334961, -R7 ;  /* 0x3fb8aa3b06077823 */ /* 0x000fe20000000807 */
[C---:B------:R-:W-:Y:S01]  /*0ac0*/  FADD R9, R12.reuse, -12583039 ;  /* 0xcb40007f0c097421 */ /* 0x040fe20000000000 */
[----:B------:R-:W-:Y:S02]  /*0ad0*/  SHF.L.U32 R12, R12, 0x17, RZ ;  /* 0x000000170c0c7819 */ /* 0x000fe400000006ff */
[----:B------:R-:W-:Y:S01]  /*0ae0*/  FFMA R7, R6, 1.925963033500011079e-08, R7 ;  /* 0x32a5706006077823 */ /* 0x000fe20000000007 */
[----:B------:R-:W-:-:S04]  /*0af0*/  FFMA R9, R10, 1.4426950216293334961, -R9 ;  /* 0x3fb8aa3b0a097823 */ /* 0x000fc80000000809 */
[----:B------:R-:W-:Y:S01]  /*0b00*/  FFMA R9, R10, 1.925963033500011079e-08, R9 ;  /* 0x32a570600a097823 */ /* 0x000fe20000000009 */
[----:B------:R-:W0:Y:S08]  /*0b10*/  MUFU.EX2 R7, R7 ;  /* 0x0000000700077308 */ /* 0x000e300000000800 */
[----:B------:R-:W1:Y:S01]  /*0b20*/  MUFU.EX2 R9, R9 ;  /* 0x0000000900097308 */ /* 0x000e620000000800 */
[----:B0-----:R-:W-:-:S04]  /*0b30*/  FFMA R5, R8, R7, R5 ;  /* 0x0000000708057223 */ /* 0x001fc80000000005 */
[----:B-1----:R-:W-:-:S07]  /*0b40*/  FFMA R5, R12, R9, R5 ;  /* 0x000000090c057223 */ /* 0x002fce0000000005 */
.L_x_4:
[----:B------:R-:W-:Y:S05]  /*0b50*/  BRA.U UP1, `(.L_x_0) ;  /* 0x0000000101347547 */ /* 0x000fea000b800000 */
[----:B------:R-:W1:Y:S02]  /*0b60*/  LDC.64 R2, c[0x0][0x380] ;  /* 0x0000e000ff027b82 */ /* 0x000e640000000a00 */
[----:B-1----:R-:W-:-:S06]  /*0b70*/  IMAD.WIDE.U32 R2, R0, 0x4, R2 ;  /* 0x0000000400027825 */ /* 0x002fcc00078e0002 */
[----:B0-----:R-:W2:Y:S01]  /*0b80*/  LDG.E R2, desc[UR10][R2.64] ;  /* 0x0000000a02027981 */ /* 0x001ea2000c1e1900 */
[----:B------:R-:W-:Y:S01]  /*0b90*/  HFMA2 R7, -RZ, RZ, 0.96630859375, -0.0022525787353515625 ;  /* 0x3bbb989dff077431 */ /* 0x000fe200000001ff */
[----:B------:R-:W-:-:S04]  /*0ba0*/  MOV R9, 0x437c0000 ;  /* 0x437c000000097802 */ /* 0x000fc80000000f00 */
[----:B--2---:R-:W-:-:S04]  /*0bb0*/  FFMA.SAT R0, R2, R7, 0.5 ;  /* 0x3f00000002007423 */ /* 0x004fc80000002007 */
[----:B------:R-:W-:-:S04]  /*0bc0*/  FFMA.RM R0, R0, R9, 12582913 ;  /* 0x4b40000100007423 */ /* 0x000fc80000004009 */
[C---:B------:R-:W-:Y:S01]  /*0bd0*/  FADD R7, R0.reuse, -12583039 ;  /* 0xcb40007f00077421 */ /* 0x040fe20000000000 */
[----:B------:R-:W-:-:S03]  /*0be0*/  SHF.L.U32 R0, R0, 0x17, RZ ;  /* 0x0000001700007819 */ /* 0x000fc600000006ff */
[----:B------:R-:W-:-:S04]  /*0bf0*/  FFMA R7, R2, 1.4426950216293334961, -R7 ;  /* 0x3fb8aa3b02077823 */ /* 0x000fc80000000807 */
[----:B------:R-:W-:-:S06]  /*0c00*/  FFMA R7, R2, 1.925963033500011079e-08, R7 ;  /* 0x32a5706002077823 */ /* 0x000fcc0000000007 */
[----:B------:R-:W0:Y:S02]  /*0c10*/  MUFU.EX2 R7, R7 ;  /* 0x0000000700077308 */ /* 0x000e240000000800 */
[----:B0-----:R-:W-:-:S07]  /*0c20*/  FFMA R5, R0, R7, R5 ;  /* 0x0000000700057223 */ /* 0x001fce0000000005 */
.L_x_0:
[----:B------:R-:W1:Y:S02]  /*0c30*/  LDC.64 R2, c[0x0][0x380] ;  /* 0x0000e000ff027b82 */ /* 0x000e640000000a00 */
[----:B-1----:R-:W-:-:S06]  /*0c40*/  IMAD.WIDE R2, R4, 0x4, R2 ;  /* 0x0000000404027825 */ /* 0x002fcc00078e0202 */
[----:B0-----:R0:W2:Y:S01]  /*0c50*/  LDG.E R2, desc[UR10][R2.64] ;  /* 0x0000000a02027981 */ /* 0x0010a2000c1e1900 */
[----:B------:R-:W-:Y:S01]  /*0c60*/  MOV R7, 0x3bbb989d ;  /* 0x3bbb989d00077802 */ /* 0x000fe20000000f00 */
[----:B------:R-:W0:Y:S01]  /*0c70*/  MUFU.RCP R6, R5 ;  /* 0x0000000500067308 */ /* 0x000e220000001000 */
[----:B------:R-:W-:Y:S01]  /*0c80*/  MOV R9, 0x437c0000 ;  /* 0x437c000000097802 */ /* 0x000fe20000000f00 */
[----:B------:R-:W-:Y:S01]  /*0c90*/  BSSY.RECONVERGENT B0, `(.L_x_5) ;  /* 0x0000014000007945 */ /* 0x000fe20003800200 */
[----:B0-----:R-:W-:-:S04]  /*0ca0*/  FFMA R3, R6, -R5, 1 ;  /* 0x3f80000006037423 */ /* 0x001fc80000000805 */
[----:B------:R-:W-:Y:S01]  /*0cb0*/  FFMA R3, R6, R3, R6 ;  /* 0x0000000306037223 */ /* 0x000fe20000000006 */
[----:B--2---:R-:W-:-:S04]  /*0cc0*/  FFMA.SAT R0, R2, R7, 0.5 ;  /* 0x3f00000002007423 */ /* 0x004fc80000002007 */
[----:B------:R-:W-:-:S04]  /*0cd0*/  FFMA.RM R0, R0, R9, 12582913 ;  /* 0x4b40000100007423 */ /* 0x000fc80000004009 */
[C---:B------:R-:W-:Y:S01]  /*0ce0*/  FADD R7, R0.reuse, -12583039 ;  /* 0xcb40007f00077421 */ /* 0x040fe20000000000 */
[----:B------:R-:W-:-:S03]  /*0cf0*/  SHF.L.U32 R0, R0, 0x17, RZ ;  /* 0x0000001700007819 */ /* 0x000fc600000006ff */
[----:B------:R-:W-:-:S04]  /*0d00*/  FFMA R7, R2, 1.4426950216293334961, -R7 ;  /* 0x3fb8aa3b02077823 */ /* 0x000fc80000000807 */
[----:B------:R-:W-:-:S06]  /*0d10*/  FFMA R7, R2, 1.925963033500011079e-08, R7 ;  /* 0x32a5706002077823 */ /* 0x000fcc0000000007 */
[----:B------:R-:W0:Y:S02]  /*0d20*/  MUFU.EX2 R7, R7 ;  /* 0x0000000700077308 */ /* 0x000e240000000800 */
[----:B0-----:R-:W-:-:S06]  /*0d30*/  FMUL R0, R0, R7 ;  /* 0x0000000700007220 */ /* 0x001fcc0000400000 */
[----:B------:R-:W0:Y:S01]  /*0d40*/  FCHK P0, R0, R5 ;  /* 0x0000000500007302 */ /* 0x000e220000000000 */
[----:B------:R-:W-:-:S04]  /*0d50*/  FFMA R2, R0, R3, RZ ;  /* 0x0000000300027223 */ /* 0x000fc800000000ff */
[----:B------:R-:W-:-:S04]  /*0d60*/  FFMA R6, R2, -R5, R0 ;  /* 0x8000000502067223 */ /* 0x000fc80000000000 */
[----:B------:R-:W-:Y:S01]  /*0d70*/  FFMA R9, R3, R6, R2 ;  /* 0x0000000603097223 */ /* 0x000fe20000000002 */
[----:B0-----:R-:W-:Y:S06]  /*0d80*/  @!P0 BRA `(.L_x_6) ;  /* 0x0000000000108947 */ /* 0x001fec0003800000 */
[----:B------:R-:W-:Y:S02]  /*0d90*/  MOV R3, R5 ;  /* 0x0000000500037202 */ /* 0x000fe40000000f00 */
[----:B------:R-:W-:-:S07]  /*0da0*/  MOV R2, 0xdc0 ;  /* 0x00000dc000027802 */ /* 0x000fce0000000f00 */
[----:B------:R-:W-:Y:S05]  /*0db0*/  CALL.REL.NOINC `($__internal_0_$__cuda_sm3x_div_rn_noftz_f32_slowpath) ;  /* 0x0000000000187944 */ /* 0x000fea0003c00000 */
[----:B------:R-:W-:-:S07]  /*0dc0*/  MOV R9, R0 ;  /* 0x0000000000097202 */ /* 0x000fce0000000f00 */
.L_x_6:
[----:B------:R-:W-:Y:S05]  /*0dd0*/  BSYNC.RECONVERGENT B0 ;  /* 0x0000000000007941 */ /* 0x000fea0003800200 */
.L_x_5:
[----:B------:R-:W0:Y:S02]  /*0de0*/  LDC.64 R2, c[0x0][0x388] ;  /* 0x0000e200ff027b82 */ /* 0x000e240000000a00 */
[----:B0-----:R-:W-:-:S05]  /*0df0*/  IMAD.WIDE R4, R4, 0x4, R2 ;  /* 0x0000000404047825 */ /* 0x001fca00078e0202 */
[----:B------:R-:W-:Y:S01]  /*0e00*/  STG.E desc[UR10][R4.64], R9 ;  /* 0x0000000904007986 */ /* 0x000fe2000c10190a */
[----:B------:R-:W-:Y:S05]  /*0e10*/  EXIT ;  /* 0x000000000000794d */ /* 0x000fea0003800000 */
        .weak           $__internal_0_$__cuda_sm3x_div_rn_noftz_f32_slowpath
        .type           $__internal_0_$__cuda_sm3x_div_rn_noftz_f32_slowpath,@function
        .size           $__internal_0_$__cuda_sm3x_div_rn_noftz_f32_slowpath,(.L_x_48 - $__internal_0_$__cuda_sm3x_div_rn_noftz_f32_slowpath)
$__internal_0_$__cuda_sm3x_div_rn_noftz_f32_slowpath:
[----:B------:R-:W-:Y:S01]  /*0e20*/  SHF.R.U32.HI R6, RZ, 0x17, R3 ;  /* 0x00000017ff067819 */ /* 0x000fe20000011603 */
[----:B------:R-:W-:Y:S01]  /*0e30*/  BSSY.RECONVERGENT B1, `(.L_x_7) ;  /* 0x0000063000017945 */ /* 0x000fe20003800200 */
[----:B------:R-:W-:Y:S02]  /*0e40*/  SHF.R.U32.HI R5, RZ, 0x17, R0 ;  /* 0x00000017ff057819 */ /* 0x000fe40000011600 */
[----:B------:R-:W-:Y:S02]  /*0e50*/  LOP3.LUT R10, R6, 0xff, RZ, 0xc0, !PT ;  /* 0x000000ff060a7812 */ /* 0x000fe400078ec0ff */
[----:B------:R-:W-:Y:S02]  /*0e60*/  LOP3.LUT R5, R5, 0xff, RZ, 0xc0, !PT ;  /* 0x000000ff05057812 */ /* 0x000fe400078ec0ff */
[----:B------:R-:W-:Y:S02]  /*0e70*/  IADD3 R9, PT, PT, R10, -0x1, RZ ;  /* 0xffffffff0a097810 */ /* 0x000fe40007ffe0ff */
[----:B------:R-:W-:-:S02]  /*0e80*/  IADD3 R8, PT, PT, R5, -0x1, RZ ;  /* 0xffffffff05087810 */ /* 0x000fc40007ffe0ff */
[----:B------:R-:W-:Y:S02]  /*0e90*/  ISETP.GT.U32.AND P0, PT, R9, 0xfd, PT ;  /* 0x000000fd0900780c */ /* 0x000fe40003f04070 */
[----:B------:R-:W-:Y:S02]  /*0ea0*/  MOV R6, R0 ;  /* 0x0000000000067202 */ /* 0x000fe40000000f00 */
[----:B------:R-:W-:-:S13]  /*0eb0*/  ISETP.GT.U32.OR P0, PT, R8, 0xfd, P0 ;  /* 0x000000fd0800780c */ /* 0x000fda0000704470 */
[----:B------:R-:W-:Y:S01]  /*0ec0*/  @!P0 MOV R7, RZ ;  /* 0x000000ff00078202 */ /* 0x000fe20000000f00 */
[----:B------:R-:W-:Y:S06]  /*0ed0*/  @!P0 BRA `(.L_x_8) ;  /* 0x00000000005c8947 */ /* 0x000fec0003800000 */
[----:B------:R-:W-:Y:S02]  /*0ee0*/  FSETP.GTU.FTZ.AND P1, PT, |R3|, +INF , PT ;  /* 0x7f8000000300780b */ /* 0x000fe40003f3c200 */
[----:B------:R-:W-:-:S04]  /*0ef0*/  FSETP.GTU.FTZ.AND P0, PT, |R0|, +INF , PT ;  /* 0x7f8000000000780b */ /* 0x000fc80003f1c200 */
[----:B------:R-:W-:-:S13]  /*0f00*/  PLOP3.LUT P0, PT, P0, P1, PT, 0xf8, 0x8f ;  /* 0x00000000008f781c */ /* 0x000fda0000703f70 */
[----:B------:R-:W-:Y:S05]  /*0f10*/  @P0 BRA `(.L_x_9) ;  /* 0x00000004004c0947 */ /* 0x000fea0003800000 */
[----:B------:R-:W-:-:S13]  /*0f20*/  LOP3.LUT P0, RZ, R3, 0x7fffffff, R6, 0xc8, !PT ;  /* 0x7fffffff03ff7812 */ /* 0x000fda000780c806 */
[----:B------:R-:W-:Y:S05]  /*0f30*/  @!P0 BRA `(.L_x_10) ;  /* 0x00000004003c8947 */ /* 0x000fea0003800000 */
[C---:B------:R-:W-:Y:S02]  /*0f40*/  FSETP.NEU.FTZ.AND P2, PT, |R0|.reuse, +INF , PT ;  /* 0x7f8000000000780b */ /* 0x040fe40003f5d200 */
[----:B------:R-:W-:Y:S02]  /*0f50*/  FSETP.NEU.FTZ.AND P1, PT, |R3|, +INF , PT ;  /* 0x7f8000000300780b */ /* 0x000fe40003f3d200 */
[----:B------:R-:W-:-:S11]  /*0f60*/  FSETP.NEU.FTZ.AND P0, PT, |R0|, +INF , PT ;  /* 0x7f8000000000780b */ /* 0x000fd60003f1d200 */
[----:B------:R-:W-:Y:S05]  /*0f70*/  @!P1 BRA !P2, `(.L_x_10) ;  /* 0x00000004002c9947 */ /* 0x000fea0005000000 */
[----:B------:R-:W-:-:S04]  /*0f80*/  LOP3.LUT P2, RZ, R6, 0x7fffffff, RZ, 0xc0, !PT ;  /* 0x7fffffff06ff7812 */ /* 0x000fc8000784c0ff */
[----:B------:R-:W-:-:S13]  /*0f90*/  PLOP3.LUT P1, PT, P1, P2, PT, 0x2f, 0xf2 ;  /* 0x0000000000f2781c */ /* 0x000fda0000f24577 */
[----:B------:R-:W-:Y:S05]  /*0fa0*/  @P1 BRA `(.L_x_11) ;  /* 0x0000000400181947 */ /* 0x000fea0003800000 */
[----:B------:R-:W-:-:S04]  /*0fb0*/  LOP3.LUT P1, RZ, R3, 0x7fffffff, RZ, 0xc0, !PT ;  /* 0x7fffffff03ff7812 */ /* 0x000fc8000782c0ff */
[----:B------:R-:W-:-:S13]  /*0fc0*/  PLOP3.LUT P0, PT, P0, P1, PT, 0x2f, 0xf2 ;  /* 0x0000000000f2781c */ /* 0x000fda0000702577 */
[----:B------:R-:W-:Y:S05]  /*0fd0*/  @P0 BRA `(.L_x_12) ;  /* 0x0000000400000947 */ /* 0x000fea0003800000 */
[----:B------:R-:W-:Y:S02]  /*0fe0*/  ISETP.GE.AND P0, PT, R8, RZ, PT ;  /* 0x000000ff0800720c */ /* 0x000fe40003f06270 */
[----:B------:R-:W-:-:S11]  /*0ff0*/  ISETP.GE.AND P1, PT, R9, RZ, PT ;  /* 0x000000ff0900720c */ /* 0x000fd60003f26270 */
[----:B------:R-:W-:Y:S01]  /*1000*/  @P0 MOV R7, RZ ;  /* 0x000000ff00070202 */ /* 0x000fe20000000f00 */
[----:B------:R-:W-:Y:S01]  /*1010*/  @!P0 FFMA R6, R0, 1.84467440737095516160e+19, RZ ;  /* 0x5f80000000068823 */ /* 0x000fe200000000ff */
[----:B------:R-:W-:Y:S01]  /*1020*/  @!P0 MOV R7, 0xffffffc0 ;  /* 0xffffffc000078802 */ /* 0x000fe20000000f00 */
[----:B------:R-:W-:-:S03]  /*1030*/  @!P1 FFMA R3, R3, 1.84467440737095516160e+19, RZ ;  /* 0x5f80000003039823 */ /* 0x000fc600000000ff */
[----:B------:R-:W-:-:S07]  /*1040*/  @!P1 IADD3 R7, PT, PT, R7, 0x40, RZ ;  /* 0x0000004007079810 */ /* 0x000fce0007ffe0ff */
.L_x_8:
[----:B------:R-:W-:Y:S01]  /*1050*/  LEA R0, R10, 0xc0800000, 0x17 ;  /* 0xc08000000a007811 */ /* 0x000fe200078eb8ff */
[----:B------:R-:W-:Y:S01]  /*1060*/  BSSY.RECONVERGENT B2, `(.L_x_13) ;  /* 0x0000036000027945 */ /* 0x000fe20003800200 */
[----:B------:R-:W-:Y:S02]  /*1070*/  IADD3 R5, PT, PT, R5, -0x7f, RZ ;  /* 0xffffff8105057810 */ /* 0x000fe40007ffe0ff */
[----:B------:R-:W-:-:S03]  /*1080*/  IADD3 R3, PT, PT, -R0, R3, RZ ;  /* 0x0000000300037210 */ /* 0x000fc60007ffe1ff */
[----:B------:R-:W-:Y:S01]  /*1090*/  IMAD R0, R5, -0x800000, R6 ;  /* 0xff80000005007824 */ /* 0x000fe200078e0206 */
[----:B------:R-:W0:Y:S01]  /*10a0*/  MUFU.RCP R8, R3 ;  /* 0x0000000300087308 */ /* 0x000e220000001000 */
[----:B------:R-:W-:-:S04]  /*10b0*/  FADD.FTZ R9, -R3, -RZ ;  /* 0x800000ff03097221 */ /* 0x000fc80000010100 */
[----:B0-----:R-:W-:-:S04]  /*10c0*/  FFMA R11, R8, R9, 1 ;  /* 0x3f800000080b7423 */ /* 0x001fc80000000009 */
[----:B------:R-:W-:-:S04]  /*10d0*/  FFMA R13, R8, R11, R8 ;  /* 0x0000000b080d7223 */ /* 0x000fc80000000008 */
[----:B------:R-:W-:-:S04]  /*10e0*/  FFMA R6, R0, R13, RZ ;  /* 0x0000000d00067223 */ /* 0x000fc800000000ff */
[----:B------:R-:W-:-:S04]  /*10f0*/  FFMA R11, R9, R6, R0 ;  /* 0x00000006090b7223 */ /* 0x000fc80000000000 */
[----:B------:R-:W-:Y:S01]  /*1100*/  FFMA R8, R13, R11, R6 ;  /* 0x0000000b0d087223 */ /* 0x000fe20000000006 */
[----:B------:R-:W-:-:S03]  /*1110*/  IADD3 R6, PT, PT, R5, 0x7f, -R10 ;  /* 0x0000007f05067810 */ /* 0x000fc60007ffe80a */
[----:B------:R-:W-:Y:S01]  /*1120*/  FFMA R9, R9, R8, R0 ;  /* 0x0000000809097223 */ /* 0x000fe20000000000 */
[----:B------:R-:W-:-:S03]  /*1130*/  IADD3 R6, PT, PT, R6, R7, RZ ;  /* 0x0000000706067210 */ /* 0x000fc60007ffe0ff */
[----:B------:R-:W-:-:S05]  /*1140*/  FFMA R0, R13, R9, R8 ;  /* 0x000000090d007223 */ /* 0x000fca0000000008 */
[----:B------:R-:W-:-:S04]  /*1150*/  SHF.R.U32.HI R3, RZ, 0x17, R0 ;  /* 0x00000017ff037819 */ /* 0x000fc80000011600 */
[----:B------:R-:W-:-:S04]  /*1160*/  LOP3.LUT R3, R3, 0xff, RZ, 0xc0, !PT ;  /* 0x000000ff03037812 */ /* 0x000fc800078ec0ff */
[----:B------:R-:W-:-:S04]  /*1170*/  IADD3 R7, PT, PT, R3, R6, RZ ;  /* 0x0000000603077210 */ /* 0x000fc80007ffe0ff */
[----:B------:R-:W-:-:S04]  /*1180*/  IADD3 R3, PT, PT, R7, -0x1, RZ ;  /* 0xffffffff07037810 */ /* 0x000fc80007ffe0ff */
[----:B------:R-:W-:-:S13]  /*1190*/  ISETP.GE.U32.AND P0, PT, R3, 0xfe, PT ;  /* 0x000000fe0300780c */ /* 0x000fda0003f06070 */
[----:B------:R-:W-:Y:S05]  /*11a0*/  @!P0 BRA `(.L_x_14) ;  /* 0x0000000000808947 */ /* 0x000fea0003800000 */
[----:B------:R-:W-:-:S13]  /*11b0*/  ISETP.GT.AND P0, PT, R7, 0xfe, PT ;  /* 0x000000fe0700780c */ /* 0x000fda0003f04270 */
[----:B------:R-:W-:Y:S05]  /*11c0*/  @P0 BRA `(.L_x_15) ;  /* 0x00000000006c0947 */ /* 0x000fea0003800000 */
[----:B------:R-:W-:-:S13]  /*11d0*/  ISETP.GE.AND P0, PT, R7, 0x1, PT ;  /* 0x000000010700780c */ /* 0x000fda0003f06270 */
[----:B------:R-:W-:Y:S05]  /*11e0*/  @P0 BRA `(.L_x_16) ;  /* 0x0000000000740947 */ /* 0x000fea0003800000 */
[----:B------:R-:W-:Y:S02]  /*11f0*/  ISETP.GE.AND P0, PT, R7, -0x18, PT ;  /* 0xffffffe80700780c */ /* 0x000fe40003f06270 */
[----:B------:R-:W-:-:S11]  /*1200*/  LOP3.LUT R0, R0, 0x80000000, RZ, 0xc0, !PT ;  /* 0x8000000000007812 */ /* 0x000fd600078ec0ff */
[----:B------:R-:W-:Y:S05]  /*1210*/  @!P0 BRA `(.L_x_16) ;  /* 0x0000000000688947 */ /* 0x000fea0003800000 */
[CCC-:B------:R-:W-:Y:S01]  /*1220*/  FFMA.RZ R3, R13.reuse, R9.reuse, R8.reuse ;  /* 0x000000090d037223 */ /* 0x1c0fe2000000c008 */
[-CC-:B------:R-:W-:Y:S01]  /*1230*/  FFMA.RM R6, R13, R9.reuse, R8.reuse ;  /* 0x000000090d067223 */ /* 0x180fe20000004008 */
[C---:B------:R-:W-:Y:S02]  /*1240*/  ISETP.NE.AND P2, PT, R7.reuse, RZ, PT ;  /* 0x000000ff0700720c */ /* 0x040fe40003f45270 */
[----:B------:R-:W-:Y:S02]  /*1250*/  ISETP.NE.AND P1, PT, R7, RZ, PT ;  /* 0x000000ff0700720c */ /* 0x000fe40003f25270 */
[----:B------:R-:W-:Y:S01]  /*1260*/  LOP3.LUT R5, R3, 0x7fffff, RZ, 0xc0, !PT ;  /* 0x007fffff03057812 */ /* 0x000fe200078ec0ff */
[----:B------:R-:W-:Y:S01]  /*1270*/  FFMA.RP R3, R13, R9, R8 ;  /* 0x000000090d037223 */ /* 0x000fe20000008008 */
[----:B------:R-:W-:Y:S02]  /*1280*/  IADD3 R8, PT, PT, R7, 0x20, RZ ;  /* 0x0000002007087810 */ /* 0x000fe40007ffe0ff */
[----:B------:R-:W-:-:S02]  /*1290*/  LOP3.LUT R5, R5, 0x800000, RZ, 0xfc, !PT ;  /* 0x0080000005057812 */ /* 0x000fc400078efcff */
[----:B------:R-:W-:Y:S02]  /*12a0*/  IADD3 R7, PT, PT, -R7, RZ, RZ ;  /* 0x000000ff07077210 */ /* 0x000fe40007ffe1ff */
[----:B------:R-:W-:Y:S02]  /*12b0*/  SHF.L.U32 R8, R5, R8, RZ ;  /* 0x0000000805087219 */ /* 0x000fe400000006ff */
[----:B------:R-:W-:Y:S02]  /*12c0*/  FSETP.NEU.FTZ.AND P0, PT, R3, R6, PT ;  /* 0x000000060300720b */ /* 0x000fe40003f1d000 */
[----:B------:R-:W-:Y:S02]  /*12d0*/  SEL R6, R7, RZ, P2 ;  /* 0x000000ff07067207 */ /* 0x000fe40001000000 */
[----:B------:R-:W-:Y:S02]  /*12e0*/  ISETP.NE.AND P1, PT, R8, RZ, P1 ;  /* 0x000000ff0800720c */ /* 0x000fe40000f25270 */
[----:B------:R-:W-:-:S02]  /*12f0*/  SHF.R.U32.HI R6, RZ, R6, R5 ;  /* 0x00000006ff067219 */ /* 0x000fc40000011605 */
[----:B------:R-:W-:Y:S02]  /*1300*/  PLOP3.LUT P0, PT, P0, P1, PT, 0xf8, 0x8f ;  /* 0x00000000008f781c */ /* 0x000fe40000703f70 */
[----:B------:R-:W-:Y:S02]  /*1310*/  SHF.R.U32.HI R8, RZ, 0x1, R6 ;  /* 0x00000001ff087819 */ /* 0x000fe40000011606 */
[----:B------:R-:W-:-:S04]  /*1320*/  SEL R3, RZ, 0x1, !P0 ;  /* 0x00000001ff037807 */ /* 0x000fc80004000000 */
[----:B------:R-:W-:-:S04]  /*1330*/  LOP3.LUT R3, R3, 0x1, R8, 0xf8, !PT ;  /* 0x0000000103037812 */ /* 0x000fc800078ef808 */
[----:B------:R-:W-:-:S04]  /*1340*/  LOP3.LUT R3, R3, R6, RZ, 0xc0, !PT ;  /* 0x0000000603037212 */ /* 0x000fc800078ec0ff */
[----:B------:R-:W-:-:S04]  /*1350*/  IADD3 R3, PT, PT, R8, R3, RZ ;  /* 0x0000000308037210 */ /* 0x000fc80007ffe0ff */
[----:B------:R-:W-:Y:S01]  /*1360*/  LOP3.LUT R0, R3, R0, RZ, 0xfc, !PT ;  /* 0x0000000003007212 */ /* 0x000fe200078efcff */
[----:B------:R-:W-:Y:S06]  /*1370*/  BRA `(.L_x_16) ;  /* 0x0000000000107947 */ /* 0x000fec0003800000 */
.L_x_15:
[----:B------:R-:W-:-:S04]  /*1380*/  LOP3.LUT R0, R0, 0x80000000, RZ, 0xc0, !PT ;  /* 0x8000000000007812 */ /* 0x000fc800078ec0ff */
[----:B------:R-:W-:Y:S01]  /*1390*/  LOP3.LUT R0, R0, 0x7f800000, RZ, 0xfc, !PT ;  /* 0x7f80000000007812 */ /* 0x000fe200078efcff */
[----:B------:R-:W-:Y:S06]  /*13a0*/  BRA `(.L_x_16) ;  /* 0x0000000000047947 */ /* 0x000fec0003800000 */
.L_x_14:
[----:B------:R-:W-:-:S07]  /*13b0*/  LEA R0, R6, R0, 0x17 ;  /* 0x0000000006007211 */ /* 0x000fce00078eb8ff */
.L_x_16:
[----:B------:R-:W-:Y:S05]  /*13c0*/  BSYNC.RECONVERGENT B2 ;  /* 0x0000000000027941 */ /* 0x000fea0003800200 */
.L_x_13:
[----:B------:R-:W-:Y:S05]  /*13d0*/  BRA `(.L_x_17) ;  /* 0x0000000000207947 */ /* 0x000fea0003800000 */
.L_x_12:
[----:B------:R-:W-:-:S04]  /*13e0*/  LOP3.LUT R0, R3, 0x80000000, R6, 0x48, !PT ;  /* 0x8000000003007812 */ /* 0x000fc800078e4806 */
[----:B------:R-:W-:Y:S01]  /*13f0*/  LOP3.LUT R0, R0, 0x7f800000, RZ, 0xfc, !PT ;  /* 0x7f80000000007812 */ /* 0x000fe200078efcff */
[----:B------:R-:W-:Y:S06]  /*1400*/  BRA `(.L_x_17) ;  /* 0x0000000000147947 */ /* 0x000fec0003800000 */
.L_x_11:
[----:B------:R-:W-:Y:S01]  /*1410*/  LOP3.LUT R0, R3, 0x80000000, R6, 0x48, !PT ;  /* 0x8000000003007812 */ /* 0x000fe200078e4806 */
[----:B------:R-:W-:Y:S06]  /*1420*/  BRA `(.L_x_17) ;  /* 0x00000000000c7947 */ /* 0x000fec0003800000 */
.L_x_10:
[----:B------:R-:W0:Y:S01]  /*1430*/  MUFU.RSQ R0, -QNAN ;  /* 0xffc0000000007908 */ /* 0x000e220000001400 */
[----:B------:R-:W-:Y:S05]  /*1440*/  BRA `(.L_x_17) ;  /* 0x0000000000047947 */ /* 0x000fea0003800000 */
.L_x_9:
[----:B------:R-:W-:-:S07]  /*1450*/  FADD.FTZ R0, R0, R3 ;  /* 0x0000000300007221 */ /* 0x000fce0000010000 */
.L_x_17:
[----:B------:R-:W-:Y:S05]  /*1460*/  BSYNC.RECONVERGENT B1 ;  /* 0x0000000000017941 */ /* 0x000fea0003800200 */
.L_x_7:
[----:B------:R-:W-:-:S04]  /*1470*/  HFMA2 R3, -RZ, RZ, 0, 0 ;  /* 0x00000000ff037431 */ /* 0x000fc800000001ff */
[----:B0-----:R-:W-:Y:S05]  /*1480*/  RET.REL.NODEC R2 `(_Z12naiveSoftmaxPKfPfi) ;  /* 0xffffffe802dc7950 */ /* 0x001fea0003c3ffff */
.L_x_18:
[----:B------:R-:W-:-:S00]  /*1490*/  BRA `(.L_x_18) ;  /* 0xfffffffc00fc7947 */ /* 0x000fc0000383ffff */
[----:B------:R-:W-:-:S00]  /*14a0*/  NOP ;  /* 0x0000000000007918 */ /* 0x000fc00000000000 */
        /* <DEDUP_REMOVED lines=13> */
.L_x_48:


//--------------------- .text._Z3expPKfPfi        --------------------------
	.section	.text._Z3expPKfPfi,"ax",@progbits
	.align	128
        .global         _Z3expPKfPfi
        .type           _Z3expPKfPfi,@function
        .size           _Z3expPKfPfi,(.L_x_51 - _Z3expPKfPfi)
        .other          _Z3expPKfPfi,@"STO_CUDA_ENTRY STV_DEFAULT"
_Z3expPKfPfi:
.text._Z3expPKfPfi:
        /* <DEDUP_REMOVED lines=8> */
[----:B------:R-:W0:Y:S01]  /*0080*/  LDC.64 R2, c[0x0][0x380] ;  /* 0x0000e000ff027b82 */ /* 0x000e220000000a00 */
[----:B------:R-:W1:Y:S01]  /*0090*/  LDCU.64 UR4, c[0x0][0x358] ;  /* 0x00006b00ff0477ac */ /* 0x000e620008000a00 */
[----:B0-----:R-:W-:-:S06]  /*00a0*/  IMAD.WIDE R2, R7, 0x4, R2 ;  /* 0x0000000407027825 */ /* 0x001fcc00078e0202 */
[----:B-1----:R-:W2:Y:S01]  /*00b0*/  LDG.E R2, desc[UR4][R2.64] ;  /* 0x0000000402027981 */ /* 0x002ea2000c1e1900 */
[----:B------:R-:W-:Y:S01]  /*00c0*/  HFMA2 R5, -RZ, RZ, 0.96630859375, -0.0022525787353515625 ;  /* 0x3bbb989dff057431 */ /* 0x000fe200000001ff */
[----:B------:R-:W-:-:S04]  /*00d0*/  MOV R9, 0x437c0000 ;  /* 0x437c000000097802 */ /* 0x000fc80000000f00 */
[----:B--2---:R-:W-:Y:S02]  /*00e0*/  FFMA.SAT R0, R2, R5, 0.5 ;  /* 0x3f00000002007423 */ /* 0x004fe40000002005 */
[----:B------:R-:W0:Y:S02]  /*00f0*/  LDC.64 R4, c[0x0][0x388] ;  /* 0x0000e200ff047b82 */ /* 0x000e240000000a00 */
[----:B------:R-:W-:-:S04]  /*0100*/  FFMA.RM R0, R0, R9, 12582913 ;  /* 0x4b40000100007423 */ /* 0x000fc80000004009 */
[C---:B------:R-:W-:Y:S01]  /*0110*/  FADD R9, R0.reuse, -12583039 ;  /* 0xcb40007f00097421 */ /* 0x040fe20000000000 */
[----:B------:R-:W-:-:S03]  /*0120*/  SHF.L.U32 R0, R0, 0x17, RZ ;  /* 0x0000001700007819 */ /* 0x000fc600000006ff */
[----:B------:R-:W-:-:S04]  /*0130*/  FFMA R9, R2, 1.4426950216293334961, -R9 ;  /* 0x3fb8aa3b02097823 */ /* 0x000fc80000000809 */
[----:B------:R-:W-:-:S06]  /*0140*/  FFMA R9, R2, 1.925963033500011079e-08, R9 ;  /* 0x32a5706002097823 */ /* 0x000fcc0000000009 */
[----:B------:R-:W1:Y:S01]  /*0150*/  MUFU.EX2 R9, R9 ;  /* 0x0000000900097308 */ /* 0x000e620000000800 */
[----:B0-----:R-:W-:-:S04]  /*0160*/  IMAD.WIDE R2, R7, 0x4, R4 ;  /* 0x0000000407027825 */ /* 0x001fc800078e0204 */
[----:B-1----:R-:W-:-:S05]  /*0170*/  FMUL R5, R0, R9 ;  /* 0x0000000900057220 */ /* 0x002fca0000400000 */
[----:B------:R-:W-:Y:S01]  /*0180*/  STG.E desc[UR4][R2.64], R5 ;  /* 0x0000000502007986 */ /* 0x000fe2000c101904 */
[----:B------:R-:W-:Y:S05]  /*0190*/  EXIT ;  /* 0x000000000000794d */ /* 0x000fea0003800000 */
.L_x_19:
        /* <DEDUP_REMOVED lines=14> */
.L_x_51:


//--------------------- .text._Z10reduce_sumPKfPfi --------------------------
	.section	.text._Z10reduce_sumPKfPfi,"ax",@progbits
	.align	128
        .global         _Z10reduce_sumPKfPfi
        .type           _Z10reduce_sumPKfPfi,@function
        .size           _Z10reduce_sumPKfPfi,(.L_x_52 - _Z10reduce_sumPKfPfi)
        .other          _Z10reduce_sumPKfPfi,@"STO_CUDA_ENTRY STV_DEFAULT"
_Z10reduce_sumPKfPfi:
.text._Z10reduce_sumPKfPfi:
        /* <DEDUP_REMOVED lines=12> */
[----:B------:R-:W2:Y:S03]  /*00c0*/  LDC.64 R4, c[0x0][0x388] ;  /* 0x0000e200ff047b82 */ /* 0x000ea60000000a00 */
[----:B--2---:R-:W-:Y:S01]  /*00d0*/  REDG.E.ADD.F32.FTZ.RN.STRONG.GPU desc[UR4][R4.64], R3 ;  /* 0x00000003040079a6 */ /* 0x004fe2000c12f304 */
[----:B------:R-:W-:Y:S05]  /*00e0*/  EXIT ;  /* 0x000000000000794d */ /* 0x000fea0003800000 */
.L_x_20:
        /* <DEDUP_REMOVED lines=9> */
.L_x_52:


//--------------------- .text._Z10div_scalarPfS_iS_ --------------------------
	.section	.text._Z10div_scalarPfS_iS_,"ax",@progbits
	.align	128
        .global         _Z10div_scalarPfS_iS_
        .type           _Z10div_scalarPfS_iS_,@function
        .size           _Z10div_scalarPfS_iS_,(.L_x_49 - _Z10div_scalarPfS_iS_)
        .other          _Z10div_scalarPfS_iS_,@"STO_CUDA_ENTRY STV_DEFAULT"
_Z10div_scalarPfS_iS_:
.text._Z10div_scalarPfS_iS_:
        /* <DEDUP_REMOVED lines=9> */
[----:B------:R-:W0:Y:S07]  /*0090*/  LDCU.64 UR4, c[0x0][0x358] ;  /* 0x00006b00ff0477ac */ /* 0x000e2e0008000a00 */
[----:B------:R-:W1:Y:S01]  /*00a0*/  LDC.64 R4, c[0x0][0x380] ;  /* 0x0000e000ff047b82 */ /* 0x000e620000000a00 */
[----:B0-----:R-:W2:Y:S01]  /*00b0*/  LDG.E R3, desc[UR4][R6.64] ;  /* 0x0000000406037981 */ /* 0x001ea2000c1e1900 */
[----:B-1----:R-:W-:-:S05]  /*00c0*/  IMAD.WIDE R4, R2, 0x4, R4 ;  /* 0x0000000402047825 */ /* 0x002fca00078e0204 */
[----:B------:R-:W3:Y:S01]  /*00d0*/  LDG.E R0, desc[UR4][R4.64] ;  /* 0x0000000404007981 */ /* 0x000ee2000c1e1900 */
[----:B------:R-:W-:Y:S01]  /*00e0*/  BSSY.RECONVERGENT B0, `(.L_x_21) ;  /* 0x000000c000007945 */ /* 0x000fe20003800200 */
[----:B--2---:R-:W0:Y:S08]  /*00f0*/  MUFU.RCP R8, R3 ;  /* 0x0000000300087308 */ /* 0x004e300000001000 */
[----:B---3--:R-:W1:Y:S01]  /*0100*/  FCHK P0, R0, R3 ;  /* 0x0000000300007302 */ /* 0x008e620000000000 */
[----:B0-----:R-:W-:-:S04]  /*0110*/  FFMA R9, -R3, R8, 1 ;  /* 0x3f80000003097423 */ /* 0x001fc80000000108 */
[----:B------:R-:W-:-:S04]  /*0120*/  FFMA R9, R8, R9, R8 ;  /* 0x0000000908097223 */ /* 0x000fc80000000008 */
[----:B------:R-:W-:-:S04]  /*0130*/  FFMA R8, R0, R9, RZ ;  /* 0x0000000900087223 */ /* 0x000fc800000000ff */
[----:B------:R-:W-:-:S04]  /*0140*/  FFMA R10, -R3, R8, R0 ;  /* 0x00000008030a7223 */ /* 0x000fc80000000100 */
[----:B------:R-:W-:Y:S01]  /*0150*/  FFMA R9, R9, R10, R8 ;  /* 0x0000000a09097223 */ /* 0x000fe20000000008 */
[----:B-1----:R-:W-:Y:S06]  /*0160*/  @!P0 BRA `(.L_x_22) ;  /* 0x00000000000c8947 */ /* 0x002fec0003800000 */
[----:B------:R-:W-:-:S07]  /*0170*/  MOV R4, 0x190 ;  /* 0x0000019000047802 */ /* 0x000fce0000000f00 */
[----:B------:R-:W-:Y:S05]  /*0180*/  CALL.REL.NOINC `($__internal_1_$__cuda_sm3x_div_rn_noftz_f32_slowpath) ;  /* 0x0000000000187944 */ /* 0x000fea0003c00000 */
[----:B------:R-:W-:-:S07]  /*0190*/  IMAD.MOV.U32 R9, RZ, RZ, R0 ;  /* 0x000000ffff097224 */ /* 0x000fce00078e0000 */
.L_x_22:
[----:B------:R-:W-:Y:S05]  /*01a0*/  BSYNC.RECONVERGENT B0 ;  /* 0x0000000000007941 */ /* 0x000fea0003800200 */
.L_x_21:
[----:B------:R-:W0:Y:S02]  /*01b0*/  LDC.64 R4, c[0x0][0x388] ;  /* 0x0000e200ff047b82 */ /* 0x000e240000000a00 */
[----:B0-----:R-:W-:-:S05]  /*01c0*/  IMAD.WIDE R2, R2, 0x4, R4 ;  /* 0x0000000402027825 */ /* 0x001fca00078e0204 */
[----:B------:R-:W-:Y:S01]  /*01d0*/  STG.E desc[UR4][R2.64], R9 ;  /* 0x0000000902007986 */ /* 0x000fe2000c101904 */
[----:B------:R-:W-:Y:S05]  /*01e0*/  EXIT ;  /* 0x000000000000794d */ /* 0x000fea0003800000 */
        .weak           $__internal_1_$__cuda_sm3x_div_rn_noftz_f32_slowpath
        .type           $__internal_1_$__cuda_sm3x_div_rn_noftz_f32_slowpath,@function
        .size           $__internal_1_$__cuda_sm3x_div_rn_noftz_f32_slowpath,(.L_x_49 - $__internal_1_$__cuda_sm3x_div_rn_noftz_f32_slowpath)
$__internal_1_$__cuda_sm3x_div_rn_noftz_f32_slowpath:
[--C-:B------:R-:W-:Y:S01]  /*01f0*/  SHF.R.U32.HI R6, RZ, 0x17, R3.reuse ;  /* 0x00000017ff067819 */ /* 0x100fe20000011603 */
[----:B------:R-:W-:Y:S01]  /*0200*/  BSSY.RECONVERGENT B1, `(.L_x_23) ;  /* 0x0000064000017945 */ /* 0x000fe20003800200 */
[--C-:B------:R-:W-:Y:S01]  /*0210*/  SHF.R.U32.HI R5, RZ, 0x17, R0.reuse ;  /* 0x00000017ff057819 */ /* 0x100fe20000011600 */
[----:B------:R-:W-:Y:S01]  /*0220*/  IMAD.MOV.U32 R7, RZ, RZ, R0 ;  /* 0x000000ffff077224 */ /* 0x000fe200078e0000 */
[----:B------:R-:W-:Y:S01]  /*0230*/  LOP3.LUT R6, R6, 0xff, RZ, 0xc0, !PT ;  /* 0x000000ff06067812 */ /* 0x000fe200078ec0ff */
[----:B------:R-:W-:Y:S01]  /*0240*/  IMAD.MOV.U32 R8, RZ, RZ, R3 ;  /* 0x000000ffff087224 */ /* 0x000fe200078e0003 */
[----:B------:R-:W-:-:S03]  /*0250*/  LOP3.LUT R5, R5, 0xff, RZ, 0xc0, !PT ;  /* 0x000000ff05057812 */ /* 0x000fc600078ec0ff */
[----:B------:R-:W-:Y:S02]  /*0260*/  VIADD R11, R6, 0xffffffff ;  /* 0xffffffff060b7836 */ /* 0x000fe40000000000 */
[----:B------:R-:W-:-:S03]  /*0270*/  VIADD R10, R5, 0xffffffff ;  /* 0xffffffff050a7836 */ /* 0x000fc60000000000 */
[----:B------:R-:W-:-:S04]  /*0280*/  ISETP.GT.U32.AND P0, PT, R11, 0xfd, PT ;  /* 0x000000fd0b00780c */ /* 0x000fc80003f04070 */
[----:B------:R-:W-:-:S13]  /*0290*/  ISETP.GT.U32.OR P0, PT, R10, 0xfd, P0 ;  /* 0x000000fd0a00780c */ /* 0x000fda0000704470 */
[----:B------:R-:W-:Y:S01]  /*02a0*/  @!P0 IMAD.MOV.U32 R9, RZ, RZ, RZ ;  /* 0x000000ffff098224 */ /* 0x000fe200078e00ff */
        /* <DEDUP_REMOVED lines=19> */
[----:B------:R-:W-:Y:S02]  /*03e0*/  @P0 IMAD.MOV.U32 R9, RZ, RZ, RZ ;  /* 0x000000ffff090224 */ /* 0x000fe400078e00ff */
[----:B------:R-:W-:Y:S01]  /*03f0*/  @!P0 FFMA R7, R0, 1.84467440737095516160e+19, RZ ;  /* 0x5f80000000078823 */ /* 0x000fe200000000ff */
[----:B------:R-:W-:Y:S02]  /*0400*/  @!P0 IMAD.MOV.U32 R9, RZ, RZ, -0x40 ;  /* 0xffffffc0ff098424 */ /* 0x000fe400078e00ff */
[----:B------:R-:W-:Y:S02]  /*0410*/  @!P1 FFMA R8, R3, 1.84467440737095516160e+19, RZ ;  /* 0x5f80000003089823 */ /* 0x000fe400000000ff */
[----:B------:R-:W-:-:S07]  /*0420*/  @!P1 VIADD R9, R9, 0x40 ;  /* 0x0000004009099836 */ /* 0x000fce0000000000 */
.L_x_24:
[----:B------:R-:W-:Y:S01]  /*0430*/  LEA R3, R6, 0xc0800000, 0x17 ;  /* 0xc080000006037811 */ /* 0x000fe200078eb8ff */
[----:B------:R-:W-:Y:S01]  /*0440*/  VIADD R5, R5, 0xffffff81 ;  /* 0xffffff8105057836 */ /* 0x000fe20000000000 */
[----:B------:R-:W-:Y:S03]  /*0450*/  BSSY.RECONVERGENT B2, `(.L_x_29) ;  /* 0x0000035000027945 */ /* 0x000fe60003800200 */
[----:B------:R-:W-:Y:S01]  /*0460*/  IMAD.IADD R3, R8, 0x1, -R3 ;  /* 0x0000000108037824 */ /* 0x000fe200078e0a03 */
[C---:B------:R-:W-:Y:S01]  /*0470*/  IADD3 R6, PT, PT, R5.reuse, 0x7f, -R6 ;  /* 0x0000007f05067810 */ /* 0x040fe20007ffe806 */
[----:B------:R-:W-:Y:S02]  /*0480*/  IMAD R0, R5, -0x800000, R7 ;  /* 0xff80000005007824 */ /* 0x000fe400078e0207 */
[----:B------:R-:W0:Y:S01]  /*0490*/  MUFU.RCP R8, R3 ;  /* 0x0000000300087308 */ /* 0x000e220000001000 */
[----:B------:R-:W-:Y:S01]  /*04a0*/  FADD.FTZ R11, -R3, -RZ ;  /* 0x800000ff030b7221 */ /* 0x000fe20000010100 */
[----:B------:R-:W-:-:S03]  /*04b0*/  IMAD.IADD R6, R6, 0x1, R9 ;  /* 0x0000000106067824 */ /* 0x000fc600078e0209 */
[----:B0-----:R-:W-:-:S04]  /*04c0*/  FFMA R13, R8, R11, 1 ;  /* 0x3f800000080d7423 */ /* 0x001fc8000000000b */
[----:B------:R-:W-:-:S04]  /*04d0*/  FFMA R10, R8, R13, R8 ;  /* 0x0000000d080a7223 */ /* 0x000fc80000000008 */
[----:B------:R-:W-:-:S04]  /*04e0*/  FFMA R7, R0, R10, RZ ;  /* 0x0000000a00077223 */ /* 0x000fc800000000ff */
[----:B------:R-:W-:-:S04]  /*04f0*/  FFMA R8, R11, R7, R0 ;  /* 0x000000070b087223 */ /* 0x000fc80000000000 */
[----:B------:R-:W-:-:S04]  /*0500*/  FFMA R7, R10, R8, R7 ;  /* 0x000000080a077223 */ /* 0x000fc80000000007 */
[----:B------:R-:W-:-:S04]  /*0510*/  FFMA R8, R11, R7, R0 ;  /* 0x000000070b087223 */ /* 0x000fc80000000000 */
[----:B------:R-:W-:-:S05]  /*0520*/  FFMA R0, R10, R8, R7 ;  /* 0x000000080a007223 */ /* 0x000fca0000000007 */
[----:B------:R-:W-:-:S04]  /*0530*/  SHF.R.U32.HI R3, RZ, 0x17, R0 ;  /* 0x00000017ff037819 */ /* 0x000fc80000011600 */
[----:B------:R-:W-:-:S05]  /*0540*/  LOP3.LUT R3, R3, 0xff, RZ, 0xc0, !PT ;  /* 0x000000ff03037812 */ /* 0x000fca00078ec0ff */
[----:B------:R-:W-:-:S04]  /*0550*/  IMAD.IADD R9, R3, 0x1, R6 ;  /* 0x0000000103097824 */ /* 0x000fc800078e0206 */
[----:B------:R-:W-:-:S05]  /*0560*/  VIADD R3, R9, 0xffffffff ;  /* 0xffffffff09037836 */ /* 0x000fca0000000000 */
        /* <DEDUP_REMOVED lines=10> */
[CCC-:B------:R-:W-:Y:S01]  /*0610*/  FFMA.RM R6, R10.reuse, R8.reuse, R7.reuse ;  /* 0x000000080a067223 */ /* 0x1c0fe20000004007 */
[C---:B------:R-:W-:Y:S02]  /*0620*/  ISETP.NE.AND P2, PT, R9.reuse, RZ, PT ;  /* 0x000000ff0900720c */ /* 0x040fe40003f45270 */
[----:B------:R-:W-:Y:S02]  /*0630*/  ISETP.NE.AND P1, PT, R9, RZ, PT ;  /* 0x000000ff0900720c */ /* 0x000fe40003f25270 */
[----:B------:R-:W-:Y:S01]  /*0640*/  LOP3.LUT R5, R3, 0x7fffff, RZ, 0xc0, !PT ;  /* 0x007fffff03057812 */ /* 0x000fe200078ec0ff */
[----:B------:R-:W-:Y:S01]  /*0650*/  FFMA.RP R3, R10, R8, R7 ;  /* 0x000000080a037223 */ /* 0x000fe20000008007 */
[----:B------:R-:W-:Y:S02]  /*0660*/  VIADD R8, R9, 0x20 ;  /* 0x0000002009087836 */ /* 0x000fe40000000000 */
[----:B------:R-:W-:Y:S01]  /*0670*/  LOP3.LUT R5, R5, 0x800000, RZ, 0xfc, !PT ;  /* 0x0080000005057812 */ /* 0x000fe200078efcff */
[----:B------:R-:W-:Y:S01]  /*0680*/  IMAD.MOV R7, RZ, RZ, -R9 ;  /* 0x000000ffff077224 */ /* 0x000fe200078e0a09 */
[----:B------:R-:W-:-:S02]  /*0690*/  FSETP.NEU.FTZ.AND P0, PT, R3, R6, PT ;  /* 0x000000060300720b */ /* 0x000fc40003f1d000 */
[----:B------:R-:W-:Y:S02]  /*06a0*/  SHF.L.U32 R8, R5, R8, RZ ;  /* 0x0000000805087219 */ /* 0x000fe400000006ff */
[----:B------:R-:W-:Y:S02]  /*06b0*/  SEL R6, R7, RZ, P2 ;  /* 0x000000ff07067207 */ /* 0x000fe40001000000 */
[----:B------:R-:W-:Y:S02]  /*06c0*/  ISETP.NE.AND P1, PT, R8, RZ, P1 ;  /* 0x000000ff0800720c */ /* 0x000fe40000f25270 */
[----:B------:R-:W-:Y:S02]  /*06d0*/  SHF.R.U32.HI R6, RZ, R6, R5 ;  /* 0x00000006ff067219 */ /* 0x000fe40000011605 */
[----:B------:R-:W-:Y:S02]  /*06e0*/  PLOP3.LUT P0, PT, P0, P1, PT, 0xf8, 0x8f ;  /* 0x00000000008f781c */ /* 0x000fe40000703f70 */
[----:B------:R-:W-:-:S02]  /*06f0*/  SHF.R.U32.HI R8, RZ, 0x1, R6 ;  /* 0x00000001ff087819 */ /* 0x000fc40000011606 */
[----:B------:R-:W-:-:S04]  /*0700*/  SEL R3, RZ, 0x1, !P0 ;  /* 0x00000001ff037807 */ /* 0x000fc80004000000 */
[----:B------:R-:W-:-:S04]  /*0710*/  LOP3.LUT R3, R3, 0x1, R8, 0xf8, !PT ;  /* 0x0000000103037812 */ /* 0x000fc800078ef808 */
[----:B------:R-:W-:-:S05]  /*0720*/  LOP3.LUT R3, R3, R6, RZ, 0xc0, !PT ;  /* 0x0000000603037212 */ /* 0x000fca00078ec0ff */
[----:B------:R-:W-:-:S05]  /*0730*/  IMAD.IADD R3, R8, 0x1, R3 ;  /* 0x0000000108037824 */ /* 0x000fca00078e0203 */
[----:B------:R-:W-:Y:S01]  /*0740*/  LOP3.LUT R0, R3, R0, RZ, 0xfc, !PT ;  /* 0x0000000003007212 */ /* 0x000fe200078efcff */
[----:B------:R-:W-:Y:S06]  /*0750*/  BRA `(.L_x_32) ;  /* 0x0000000000107947 */ /* 0x000fec0003800000 */
.L_x_31:
[----:B------:R-:W-:-:S04]  /*0760*/  LOP3.LUT R0, R0, 0x80000000, RZ, 0xc0, !PT ;  /* 0x8000000000007812 */ /* 0x000fc800078ec0ff */
[----:B------:R-:W-:Y:S01]  /*0770*/  LOP3.LUT R0, R0, 0x7f800000, RZ, 0xfc, !PT ;  /* 0x7f80000000007812 */ /* 0x000fe200078efcff */
[----:B------:R-:W-:Y:S06]  /*0780*/  BRA `(.L_x_32) ;  /* 0x0000000000047947 */ /* 0x000fec0003800000 */
.L_x_30:
[----:B------:R-:W-:-:S07]  /*0790*/  IMAD R0, R6, 0x800000, R0 ;  /* 0x0080000006007824 */ /* 0x000fce00078e0200 */
.L_x_32:
[----:B------:R-:W-:Y:S05]  /*07a0*/  BSYNC.RECONVERGENT B2 ;  /* 0x0000000000027941 */ /* 0x000fea0003800200 */
.L_x_29:
[----:B------:R-:W-:Y:S05]  /*07b0*/  BRA `(.L_x_33) ;  /* 0x0000000000207947 */ /* 0x000fea0003800000 */
.L_x_28:
[----:B------:R-:W-:-:S04]  /*07c0*/  LOP3.LUT R0, R8, 0x80000000, R7, 0x48, !PT ;  /* 0x8000000008007812 */ /* 0x000fc800078e4807 */
[----:B------:R-:W-:Y:S01]  /*07d0*/  LOP3.LUT R0, R0, 0x7f800000, RZ, 0xfc, !PT ;  /* 0x7f80000000007812 */ /* 0x000fe200078efcff */
[----:B------:R-:W-:Y:S06]  /*07e0*/  BRA `(.L_x_33) ;  /* 0x0000000000147947 */ /* 0x000fec0003800000 */
.L_x_27:
[----:B------:R-:W-:Y:S01]  /*07f0*/  LOP3.LUT R0, R8, 0x80000000, R7, 0x48, !PT ;  /* 0x8000000008007812 */ /* 0x000fe200078e4807 */
[----:B------:R-:W-:Y:S06]  /*0800*/  BRA `(.L_x_33) ;  /* 0x00000000000c7947 */ /* 0x000fec0003800000 */
.L_x_26:
[----:B------:R-:W0:Y:S01]  /*0810*/  MUFU.RSQ R0, -QNAN ;  /* 0xffc0000000007908 */ /* 0x000e220000001400 */
[----:B------:R-:W-:Y:S05]  /*0820*/  BRA `(.L_x_33) ;  /* 0x0000000000047947 */ /* 0x000fea0003800000 */
.L_x_25:
[----:B------:R-:W-:-:S07]  /*0830*/  FADD.FTZ R0, R0, R3 ;  /* 0x0000000300007221 */ /* 0x000fce0000010000 */
.L_x_33:
[----:B------:R-:W-:Y:S05]  /*0840*/  BSYNC.RECONVERGENT B1 ;  /* 0x0000000000017941 */ /* 0x000fea0003800200 */
.L_x_23:
[----:B------:R-:W-:-:S04]  /*0850*/  IMAD.MOV.U32 R5, RZ, RZ, 0x0 ;  /* 0x00000000ff057424 */ /* 0x000fc800078e00ff */
[----:B0-----:R-:W-:Y:S05]  /*0860*/  RET.REL.NODEC R4 `(_Z10div_scalarPfS_iS_) ;  /* 0xfffffff404e47950 */ /* 0x001fea0003c3ffff */
.L_x_34:
        /* <DEDUP_REMOVED lines=9> */
.L_x_49:


//--------------------- .text._Z10mul_scalarPfS_if --------------------------
	.section	.text._Z10mul_scalarPfS_if,"ax",@progbits
	.align	128
        .global         _Z10mul_scalarPfS_if
        .type           _Z10mul_scalarPfS_if,@function
        .size           _Z10mul_scalarPfS_if,(.L_x_54 - _Z10mul_scalarPfS_if)
        .other          _Z10mul_scalarPfS_if,@"STO_CUDA_ENTRY STV_DEFAULT"
_Z10mul_scalarPfS_if:
.text._Z10mul_scalarPfS_if:
        /* <DEDUP_REMOVED lines=10> */
[----:B------:R-:W2:Y:S06]  /*00a0*/  LDCU UR6, c[0x0][0x394] ;  /* 0x00007280ff0677ac */ /* 0x000eac0008000800 */
[----:B------:R-:W3:Y:S01]  /*00b0*/  LDC.64 R4, c[0x0][0x388] ;  /* 0x0000e200ff047b82 */ /* 0x000ee20000000a00 */
[----:B0-----:R-:W-:-:S06]  /*00c0*/  IMAD.WIDE R2, R7, 0x4, R2 ;  /* 0x0000000407027825 */ /* 0x001fcc00078e0202 */
[----:B-1----:R-:W2:Y:S01]  /*00d0*/  LDG.E R2, desc[UR4][R2.64] ;  /* 0x0000000402027981 */ /* 0x002ea2000c1e1900 */
[----:B---3--:R-:W-:-:S04]  /*00e0*/  IMAD.WIDE R4, R7, 0x4, R4 ;  /* 0x0000000407047825 */ /* 0x008fc800078e0204 */
[----:B--2---:R-:W-:-:S05]  /*00f0*/  FMUL R7, R2, UR6 ;  /* 0x0000000602077c20 */ /* 0x004fca0008400000 */
[----:B------:R-:W-:Y:S01]  /*0100*/  STG.E desc[UR4][R4.64], R7 ;  /* 0x0000000704007986 */ /* 0x000fe2000c101904 */
[----:B------:R-:W-:Y:S05]  /*0110*/  EXIT ;  /* 0x000000000000794d */ /* 0x000fea0003800000 */
.L_x_35:
        /* <DEDUP_REMOVED lines=14> */
.L_x_54:


//--------------------- .text._Z16matmul_transposePfS_S_iii --------------------------
	.section	.text._Z16matmul_transposePfS_S_iii,"ax",@progbits
	.align	128
        .global         _Z16matmul_transposePfS_S_iii
        .type           _Z16matmul_transposePfS_S_iii,@function
        .size           _Z16matmul_transposePfS_S_iii,(.L_x_55 - _Z16matmul_transposePfS_S_iii)
        .other          _Z16matmul_transposePfS_S_iii,@"STO_CUDA_ENTRY STV_DEFAULT"
_Z16matmul_transposePfS_S_iii:
.text._Z16matmul_transposePfS_S_iii:
[----:B------:R-:W-:Y:S01]  /*0000*/  LDC R1, c[0x0][0x37c] ;  /* 0x0000df00ff017b82 */ /* 0x000fe20000000800 */
[----:B------:R-:W0:Y:S07]  /*0010*/  S2R R3, SR_TID.Y ;  /* 0x0000000000037919 */ /* 0x000e2e0000002200 */
[----:B------:R-:W1:Y:S01]  /*0020*/  LDC R7, c[0x0][0x360] ;  /* 0x0000d800ff077b82 */ /* 0x000e620000000800 */
[----:B------:R-:W2:Y:S01]  /*0030*/  LDCU.64 UR18, c[0x0][0x398] ;  /* 0x00007300ff1277ac */ /* 0x000ea20008000a00 */
[----:B------:R-:W1:Y:S06]  /*0040*/  S2R R2, SR_TID.X ;  /* 0x0000000000027919 */ /* 0x000e6c0000002100 */
[----:B------:R-:W0:Y:S08]  /*0050*/  S2UR UR5, SR_CTAID.Y ;  /* 0x00000000000579c3 */ /* 0x000e300000002600 */
[----:B------:R-:W0:Y:S08]  /*0060*/  LDC R0, c[0x0][0x364] ;  /* 0x0000d900ff007b82 */ /* 0x000e300000000800 */
[----:B------:R-:W1:Y:S01]  /*0070*/  S2UR UR4, SR_CTAID.X ;  /* 0x00000000000479c3 */ /* 0x000e620000002500 */
[----:B0-----:R-:W-:-:S05]  /*0080*/  IMAD R0, R0, UR5, R3 ;  /* 0x0000000500007c24 */ /* 0x001fca000f8e0203 */
[----:B--2---:R-:W-:Y:S01]  /*0090*/  ISETP.GE.AND P0, PT, R0, UR19, PT ;  /* 0x0000001300007c0c */ /* 0x004fe2000bf06270 */
[----:B-1----:R-:W-:-:S05]  /*00a0*/  IMAD R7, R7, UR4, R2 ;  /* 0x0000000407077c24 */ /* 0x002fca000f8e0202 */
[----:B------:R-:W-:-:S13]  /*00b0*/  ISETP.GE.OR P0, PT, R7, UR18, P0 ;  /* 0x0000001207007c0c */ /* 0x000fda0008706670 */
[----:B------:R-:W-:Y:S05]  /*00c0*/  @P0 EXIT ;  /* 0x000000000000094d */ /* 0x000fea0003800000 */
[----:B------:R-:W0:Y:S01]  /*00d0*/  LDCU UR9, c[0x0][0x3a0] ;  /* 0x00007400ff0977ac */ /* 0x000e220008000800 */
[----:B------:R-:W-:Y:S01]  /*00e0*/  HFMA2 R13, -RZ, RZ, 0, 0 ;  /* 0x00000000ff0d7431 */ /* 0x000fe200000001ff */
[----:B------:R-:W1:Y:S01]  /*00f0*/  LDCU.64 UR16, c[0x0][0x358] ;  /* 0x00006b00ff1077ac */ /* 0x000e620008000a00 */
[----:B0-----:R-:W-:-:S09]  /*0100*/  UISETP.GE.AND UP0, UPT, UR9, 0x1, UPT ;  /* 0x000000010900788c */ /* 0x001fd2000bf06270 */
[----:B-1----:R-:W-:Y:S05]  /*0110*/  BRA.U !UP0, `(.L_x_36) ;  /* 0x0000000908647547 */ /* 0x002fea000b800000 */
[----:B------:R-:W-:Y:S02]  /*0120*/  UISETP.GE.U32.AND UP1, UPT, UR9, 0x10, UPT ;  /* 0x000000100900788c */ /* 0x000fe4000bf26070 */
[----:B------:R-:W-:Y:S01]  /*0130*/  IMAD R8, R7, UR9, RZ ;  /* 0x0000000907087c24 */ /* 0x000fe2000f8e02ff */
[----:B------:R-:W-:Y:S01]  /*0140*/  ULOP3.LUT UR10, UR9, 0xf, URZ, 0xc0, !UPT ;  /* 0x0000000f090a7892 */ /* 0x000fe2000f8ec0ff */
[----:B------:R-:W-:Y:S01]  /*0150*/  IMAD R9, R0, UR19, RZ ;  /* 0x0000001300097c24 */ /* 0x000fe2000f8e02ff */
[----:B------:R-:W-:Y:S01]  /*0160*/  MOV R13, RZ ;  /* 0x000000ff000d7202 */ /* 0x000fe20000000f00 */
[----:B------:R-:W-:Y:S01]  /*0170*/  UMOV UR4, URZ ;  /* 0x000000ff00047c82 */ /* 0x000fe20008000000 */
[----:B------:R-:W-:Y:S02]  /*0180*/  UISETP.NE.AND UP0, UPT, UR10, URZ, UPT ;  /* 0x000000ff0a00728c */ /* 0x000fe4000bf05270 */
[----:B------:R-:W-:Y:S09]  /*0190*/  BRA.U !UP1, `(.L_x_37) ;  /* 0x0000000509147547 */ /* 0x000ff2000b800000 */
[----:B------:R-:W0:Y:S01]  /*01a0*/  LDCU.128 UR12, c[0x0][0x380] ;  /* 0x00007000ff0c77ac */ /* 0x000e220008000c00 */
[----:B------:R-:W-:Y:S02]  /*01b0*/  MOV R13, RZ ;  /* 0x000000ff000d7202 */ /* 0x000fe40000000f00 */
[----:B------:R-:W-:Y:S01]  /*01c0*/  MOV R6, R9 ;  /* 0x0000000900067202 */ /* 0x000fe20000000f00 */
[----:B------:R-:W-:Y:S01]  /*01d0*/  ULOP3.LUT UR4, UR9, 0x7ffffff0, URZ, 0xc0, !UPT ;  /* 0x7ffffff009047892 */ /* 0x000fe2000f8ec0ff */
[----:B------:R-:W-:-:S03]  /*01e0*/  MOV R10, R8 ;  /* 0x00000008000a7202 */ /* 0x000fc60000000f00 */
[----:B------:R-:W-:Y:S02]  /*01f0*/  UIADD3 UR11, UPT, UPT, -UR4, URZ, URZ ;  /* 0x000000ff040b7290 */ /* 0x000fe4000fffe1ff */
[----:B0-----:R-:W-:Y:S02]  /*0200*/  UIADD3 UR7, UP1, UPT, UR12, 0x20, URZ ;  /* 0x000000200c077890 */ /* 0x001fe4000ff3e0ff */
[----:B------:R-:W-:Y:S02]  /*0210*/  UIADD3 UR5, UP2, UPT, UR14, 0x20, URZ ;  /* 0x000000200e057890 */ /* 0x000fe4000ff5e0ff */
[----:B------:R-:W-:Y:S02]  /*0220*/  UIADD3.X UR8, UPT, UPT, URZ, UR13, URZ, UP1, !UPT ;  /* 0x0000000dff087290 */ /* 0x000fe40008ffe4ff */
[----:B------:R-:W-:-:S12]  /*0230*/  UIADD3.X UR6, UPT, UPT, URZ, UR15, URZ, UP2, !UPT ;  /* 0x0000000fff067290 */ /* 0x000fd800097fe4ff */
.L_x_38:
[----:B------:R-:W-:Y:S02]  /*0240*/  MOV R2, UR7 ;  /* 0x0000000700027c02 */ /* 0x000fe40008000f00 */
[----:B------:R-:W-:Y:S02]  /*0250*/  MOV R3, UR8 ;  /* 0x0000000800037c02 */ /* 0x000fe40008000f00 */
[----:B------:R-:W-:Y:S02]  /*0260*/  MOV R4, UR5 ;  /* 0x0000000500047c02 */ /* 0x000fe40008000f00 */
[----:B------:R-:W-:Y:S01]  /*0270*/  MOV R5, UR6 ;  /* 0x0000000600057c02 */ /* 0x000fe20008000f00 */
[----:B------:R-:W-:-:S04]  /*0280*/  IMAD.WIDE R2, R10, 0x4, R2 ;  /* 0x000000040a027825 */ /* 0x000fc800078e0202 */
[----:B------:R-:W-:Y:S01]  /*0290*/  IMAD.WIDE R4, R6, 0x4, R4 ;  /* 0x0000000406047825 */ /* 0x000fe200078e0204 */
[----:B------:R-:W2:Y:S04]  /*02a0*/  LDG.E R14, desc[UR16][R2.64+-0x20] ;  /* 0xffffe010020e7981 */ /* 0x000ea8000c1e1900 */
[----:B------:R-:W2:Y:S04]  /*02b0*/  LDG.E R15, desc[UR16][R4.64+-0x20] ;  /* 0xffffe010040f7981 */ /* 0x000ea8000c1e1900 */
[----:B------:R-:W3:Y:S04]  /*02c0*/  LDG.E R16, desc[UR16][R2.64+-0x1c] ;  /* 0xffffe41002107981 */ /* 0x000ee8000c1e1900 */
[----:B------:R-:W3:Y:S04]  /*02d0*/  LDG.E R25, desc[UR16][R4.64+-0x1c] ;  /* 0xffffe41004197981 */ /* 0x000ee8000c1e1900 */
[----:B------:R-:W4:Y:S04]  /*02e0*/  LDG.E R17, desc[UR16][R2.64+-0x18] ;  /* 0xffffe81002117981 */ /* 0x000f28000c1e1900 */
[----:B------:R-:W4:Y:S04]  /*02f0*/  LDG.E R18, desc[UR16][R4.64+-0x18] ;  /* 0xffffe81004127981 */ /* 0x000f28000c1e1900 */
[----:B------:R-:W5:Y:S04]  /*0300*/  LDG.E R22, desc[UR16][R2.64+-0x14] ;  /* 0xffffec1002167981 */ /* 0x000f68000c1e1900 */
        /* <DEDUP_REMOVED lines=8> */
[----:B------:R-:W5:Y:S01]  /*0390*/  LDG.E R27, desc[UR16][R4.64+0x1c] ;  /* 0x00001c10041b7981 */ /* 0x000f62000c1e1900 */
[----:B--2---:R-:W-:-:S03]  /*03a0*/  FFMA R15, R14, R15, R13 ;  /* 0x0000000f0e0f7223 */ /* 0x004fc6000000000d */
[----:B------:R-:W2:Y:S04]  /*03b0*/  LDG.E R13, desc[UR16][R2.64+-0x4] ;  /* 0xfffffc10020d7981 */ /* 0x000ea8000c1e1900 */
[----:B------:R-:W2:Y:S01]  /*03c0*/  LDG.E R14, desc[UR16][R4.64+-0x4] ;  /* 0xfffffc10040e7981 */ /* 0x000ea2000c1e1900 */
[----:B---3--:R-:W-:-:S03]  /*03d0*/  FFMA R26, R16, R25, R15 ;  /* 0x00000019101a7223 */ /* 0x008fc6000000000f */
[----:B------:R-:W3:Y:S04]  /*03e0*/  LDG.E R15, desc[UR16][R2.64] ;  /* 0x00000010020f7981 */ /* 0x000ee8000c1e1900 */
[----:B------:R-:W3:Y:S01]  /*03f0*/  LDG.E R16, desc[UR16][R4.64] ;  /* 0x0000001004107981 */ /* 0x000ee2000c1e1900 */
[----:B----4-:R-:W-:-:S03]  /*0400*/  FFMA R25, R17, R18, R26 ;  /* 0x0000001211197223 */ /* 0x010fc6000000001a */
[----:B------:R-:W4:Y:S04]  /*0410*/  LDG.E R17, desc[UR16][R2.64+0x4] ;  /* 0x0000041002117981 */ /* 0x000f28000c1e1900 */
[----:B------:R-:W4:Y:S01]  /*0420*/  LDG.E R18, desc[UR16][R4.64+0x4] ;  /* 0x0000041004127981 */ /* 0x000f22000c1e1900 */
[----:B-----5:R-:W-:-:S03]  /*0430*/  FFMA R26, R22, R21, R25 ;  /* 0x00000015161a7223 */ /* 0x020fc60000000019 */
[----:B------:R-:W5:Y:S04]  /*0440*/  LDG.E R21, desc[UR16][R2.64+0x8] ;  /* 0x0000081002157981 */ /* 0x000f68000c1e1900 */
[----:B------:R-:W5:Y:S01]  /*0450*/  LDG.E R22, desc[UR16][R4.64+0x8] ;  /* 0x0000081004167981 */ /* 0x000f62000c1e1900 */
[----:B------:R-:W-:-:S03]  /*0460*/  FFMA R26, R23, R24, R26 ;  /* 0x00000018171a7223 */ /* 0x000fc6000000001a */
[----:B------:R-:W5:Y:S04]  /*0470*/  LDG.E R23, desc[UR16][R2.64+0xc] ;  /* 0x00000c1002177981 */ /* 0x000f68000c1e1900 */
[----:B------:R-:W5:Y:S01]  /*0480*/  LDG.E R24, desc[UR16][R4.64+0xc] ;  /* 0x00000c1004187981 */ /* 0x000f62000c1e1900 */
[----:B------:R-:W-:-:S03]  /*0490*/  FFMA R26, R19, R20, R26 ;  /* 0x00000014131a7223 */ /* 0x000fc6000000001a */
[----:B------:R-:W5:Y:S04]  /*04a0*/  LDG.E R19, desc[UR16][R2.64+0x10] ;  /* 0x0000101002137981 */ /* 0x000f68000c1e1900 */
[----:B------:R-:W5:Y:S01]  /*04b0*/  LDG.E R20, desc[UR16][R4.64+0x10] ;  /* 0x0000101004147981 */ /* 0x000f62000c1e1900 */
[----:B------:R-:W-:-:S03]  /*04c0*/  FFMA R29, R11, R12, R26 ;  /* 0x0000000c0b1d7223 */ /* 0x000fc6000000001a */
[----:B------:R-:W5:Y:S04]  /*04d0*/  LDG.E R12, desc[UR16][R2.64+0x14] ;  /* 0x00001410020c7981 */ /* 0x000f68000c1e1900 */
[----:B------:R-:W5:Y:S04]  /*04e0*/  LDG.E R25, desc[UR16][R4.64+0x14] ;  /* 0x0000141004197981 */ /* 0x000f68000c1e1900 */
[----:B------:R-:W5:Y:S04]  /*04f0*/  LDG.E R11, desc[UR16][R2.64+0x18] ;  /* 0x00001810020b7981 */ /* 0x000f68000c1e1900 */
[----:B------:R-:W5:Y:S01]  /*0500*/  LDG.E R26, desc[UR16][R2.64+0x1c] ;  /* 0x00001c10021a7981 */ /* 0x000f62000c1e1900 */
[----:B------:R-:W-:-:S04]  /*0510*/  UIADD3 UR11, UPT, UPT, UR11, 0x10, URZ ;  /* 0x000000100b0b7890 */ /* 0x000fc8000fffe0ff */
[----:B------:R-:W-:Y:S01]  /*0520*/  UISETP.NE.AND UP1, UPT, UR11, URZ, UPT ;  /* 0x000000ff0b00728c */ /* 0x000fe2000bf25270 */
[----:B------:R-:W-:Y:S02]  /*0530*/  IADD3 R10, PT, PT, R10, 0x10, RZ ;  /* 0x000000100a0a7810 */ /* 0x000fe40007ffe0ff */
[----:B------:R-:W-:Y:S01]  /*0540*/  IADD3 R6, PT, PT, R6, 0x10, RZ ;  /* 0x0000001006067810 */ /* 0x000fe20007ffe0ff */
[----:B--2---:R-:W-:-:S04]  /*0550*/  FFMA R14, R13, R14, R29 ;  /* 0x0000000e0d0e7223 */ /* 0x004fc8000000001d */
[----:B---3--:R-:W-:-:S04]  /*0560*/  FFMA R14, R15, R16, R14 ;  /* 0x000000100f0e7223 */ /* 0x008fc8000000000e */
[----:B----4-:R-:W-:-:S04]  /*0570*/  FFMA R14, R17, R18, R14 ;  /* 0x00000012110e7223 */ /* 0x010fc8000000000e */
[----:B-----5:R-:W-:-:S04]  /*0580*/  FFMA R14, R21, R22, R14 ;  /* 0x00000016150e7223 */ /* 0x020fc8000000000e */
[----:B------:R-:W-:-:S04]  /*0590*/  FFMA R14, R23, R24, R14 ;  /* 0x00000018170e7223 */ /* 0x000fc8000000000e */
[----:B------:R-:W-:-:S04]  /*05a0*/  FFMA R19, R19, R20, R14 ;  /* 0x0000001413137223 */ /* 0x000fc8000000000e */
[----:B------:R-:W-:-:S04]  /*05b0*/  FFMA R12, R12, R25, R19 ;  /* 0x000000190c0c7223 */ /* 0x000fc80000000013 */
[----:B------:R-:W-:-:S04]  /*05c0*/  FFMA R11, R11, R28, R12 ;  /* 0x0000001c0b0b7223 */ /* 0x000fc8000000000c */
[----:B------:R-:W-:Y:S01]  /*05d0*/  FFMA R13, R26, R27, R11 ;  /* 0x0000001b1a0d7223 */ /* 0x000fe2000000000b */
[----:B------:R-:W-:Y:S06]  /*05e0*/  BRA.U UP1, `(.L_x_38) ;  /* 0xfffffffd01147547 */ /* 0x000fec000b83ffff */
.L_x_37:
[----:B------:R-:W-:Y:S05]  /*05f0*/  BRA.U !UP0, `(.L_x_36) ;  /* 0x00000005082c7547 */ /* 0x000fea000b800000 */
[----:B------:R-:W-:Y:S02]  /*0600*/  UISETP.GE.U32.AND UP0, UPT, UR10, 0x8, UPT ;  /* 0x000000080a00788c */ /* 0x000fe4000bf06070 */
[----:B------:R-:W-:-:S04]  /*0610*/  ULOP3.LUT UR6, UR9, 0x7, URZ, 0xc0, !UPT ;  /* 0x0000000709067892 */ /* 0x000fc8000f8ec0ff */
[----:B------:R-:W-:-:S03]  /*0620*/  UISETP.NE.AND UP1, UPT, UR6, URZ, UPT ;  /* 0x000000ff0600728c */ /* 0x000fc6000bf25270 */
[----:B------:R-:W-:Y:S08]  /*0630*/  BRA.U !UP0, `(.L_x_39) ;  /* 0x00000001087c7547 */ /* 0x000ff0000b800000 */
[----:B------:R-:W0:Y:S01]  /*0640*/  LDC.64 R2, c[0x0][0x380] ;  /* 0x0000e000ff027b82 */ /* 0x000e220000000a00 */
[----:B------:R-:W-:Y:S02]  /*0650*/  IADD3 R11, PT, PT, R8, UR4, RZ ;  /* 0x00000004080b7c10 */ /* 0x000fe4000fffe0ff */
[----:B------:R-:W-:-:S05]  /*0660*/  IADD3 R15, PT, PT, R9, UR4, RZ ;  /* 0x00000004090f7c10 */ /* 0x000fca000fffe0ff */
[----:B------:R-:W1:Y:S01]  /*0670*/  LDC.64 R4, c[0x0][0x388] ;  /* 0x0000e200ff047b82 */ /* 0x000e620000000a00 */
[----:B0-----:R-:W-:-:S05]  /*0680*/  IMAD.WIDE R2, R11, 0x4, R2 ;  /* 0x000000040b027825 */ /* 0x001fca00078e0202 */
[----:B------:R-:W2:Y:S01]  /*0690*/  LDG.E R14, desc[UR16][R2.64] ;  /* 0x00000010020e7981 */ /* 0x000ea2000c1e1900 */
[----:B-1----:R-:W-:-:S03]  /*06a0*/  IMAD.WIDE R4, R15, 0x4, R4 ;  /* 0x000000040f047825 */ /* 0x002fc600078e0204 */
[----:B------:R-:W3:Y:S04]  /*06b0*/  LDG.E R17, desc[UR16][R2.64+0x4] ;  /* 0x0000041002117981 */ /* 0x000ee8000c1e1900 */
[----:B------:R-:W2:Y:S04]  /*06c0*/  LDG.E R16, desc[UR16][R4.64] ;  /* 0x0000001004107981 */ /* 0x000ea8000c1e1900 */
        /* <DEDUP_REMOVED lines=13> */
[----:B------:R-:W-:Y:S01]  /*07a0*/  UIADD3 UR4, UPT, UPT, UR4, 0x8, URZ ;  /* 0x0000000804047890 */ /* 0x000fe2000fffe0ff */
[----:B--2---:R-:W-:-:S04]  /*07b0*/  FFMA R14, R14, R16, R13 ;  /* 0x000000100e0e7223 */ /* 0x004fc8000000000d */
[----:B---3--:R-:W-:-:S04]  /*07c0*/  FFMA R14, R17, R18, R14 ;  /* 0x00000012110e7223 */ /* 0x008fc8000000000e */
[----:B----4-:R-:W-:-:S04]  /*07d0*/  FFMA R14, R19, R20, R14 ;  /* 0x00000014130e7223 */ /* 0x010fc8000000000e */
[----:B-----5:R-:W-:-:S04]  /*07e0*/  FFMA R14, R21, R22, R14 ;  /* 0x00000016150e7223 */ /* 0x020fc8000000000e */
[----:B------:R-:W-:-:S04]  /*07f0*/  FFMA R23, R23, R24, R14 ;  /* 0x0000001817177223 */ /* 0x000fc8000000000e */
[----:B------:R-:W-:-:S04]  /*0800*/  FFMA R15, R12, R15, R23 ;  /* 0x0000000f0c0f7223 */ /* 0x000fc80000000017 */
[----:B------:R-:W-:-:S04]  /*0810*/  FFMA R11, R6, R11, R15 ;  /* 0x0000000b060b7223 */ /* 0x000fc8000000000f */
[----:B------:R-:W-:-:S07]  /*0820*/  FFMA R13, R10, R25, R11 ;  /* 0x000000190a0d7223 */ /* 0x000fce000000000b */
.L_x_39:
        /* <DEDUP_REMOVED lines=18> */
[----:B------:R-:W5:Y:S01]  /*0950*/  LDG.E R16, desc[UR16][R4.64+0xc] ;  /* 0x00000c1004107981 */ /* 0x000f62000c1e1900 */
[----:B------:R-:W-:Y:S01]  /*0960*/  UIADD3 UR4, UPT, UPT, UR4, 0x4, URZ ;  /* 0x0000000404047890 */ /* 0x000fe2000fffe0ff */
[----:B--2---:R-:W-:-:S04]  /*0970*/  FFMA R6, R6, R10, R13 ;  /* 0x0000000a06067223 */ /* 0x004fc8000000000d */
[----:B---3--:R-:W-:-:S04]  /*0980*/  FFMA R6, R11, R12, R6 ;  /* 0x0000000c0b067223 */ /* 0x008fc80000000006 */
[----:B----4-:R-:W-:-:S04]  /*0990*/  FFMA R6, R15, R14, R6 ;  /* 0x0000000e0f067223 */ /* 0x010fc80000000006 */
[----:B-----5:R-:W-:-:S07]  /*09a0*/  FFMA R13, R17, R16, R6 ;  /* 0x00000010110d7223 */ /* 0x020fce0000000006 */
.L_x_40:
[----:B------:R-:W-:Y:S05]  /*09b0*/  BRA.U !UP1, `(.L_x_36) ;  /* 0x00000001093c7547 */ /* 0x000fea000b800000 */
[----:B------:R-:W0:Y:S01]  /*09c0*/  LDC.64 R14, c[0x0][0x380] ;  /* 0x0000e000ff0e7b82 */ /* 0x000e220000000a00 */
[----:B------:R-:W-:Y:S01]  /*09d0*/  IADD3 R9, PT, PT, R9, UR4, RZ ;  /* 0x0000000409097c10 */ /* 0x000fe2000fffe0ff */
[----:B------:R-:W-:Y:S01]  /*09e0*/  UIADD3 UR5, UPT, UPT, -UR5, URZ, URZ ;  /* 0x000000ff05057290 */ /* 0x000fe2000fffe1ff */
[----:B------:R-:W-:-:S05]  /*09f0*/  IADD3 R17, PT, PT, R8, UR4, RZ ;  /* 0x0000000408117c10 */ /* 0x000fca000fffe0ff */
[----:B------:R-:W1:Y:S06]  /*0a00*/  LDC.64 R10, c[0x0][0x388] ;  /* 0x0000e200ff0a7b82 */ /* 0x000e6c0000000a00 */
.L_x_41:
[----:B-1----:R-:W-:-:S04]  /*0a10*/  IMAD.WIDE R2, R9, 0x4, R10 ;  /* 0x0000000409027825 */ /* 0x002fc800078e020a */
[----:B0-----:R-:W-:Y:S02]  /*0a20*/  IMAD.WIDE R4, R17, 0x4, R14 ;  /* 0x0000000411047825 */ /* 0x001fe400078e020e */
[----:B------:R-:W2:Y:S04]  /*0a30*/  LDG.E R2, desc[UR16][R2.64] ;  /* 0x0000001002027981 */ /* 0x000ea8000c1e1900 */
[----:B------:R-:W2:Y:S01]  /*0a40*/  LDG.E R4, desc[UR16][R4.64] ;  /* 0x0000001004047981 */ /* 0x000ea2000c1e1900 */
[----:B------:R-:W-:Y:S01]  /*0a50*/  UIADD3 UR5, UPT, UPT, UR5, 0x1, URZ ;  /* 0x0000000105057890 */ /* 0x000fe2000fffe0ff */
[----:B------:R-:W-:Y:S02]  /*0a60*/  IADD3 R9, PT, PT, R9, 0x1, RZ ;  /* 0x0000000109097810 */ /* 0x000fe40007ffe0ff */
[----:B------:R-:W-:Y:S01]  /*0a70*/  IADD3 R17, PT, PT, R17, 0x1, RZ ;  /* 0x0000000111117810 */ /* 0x000fe20007ffe0ff */
[----:B------:R-:W-:Y:S01]  /*0a80*/  UISETP.NE.AND UP0, UPT, UR5, URZ, UPT ;  /* 0x000000ff0500728c */ /* 0x000fe2000bf05270 */
[----:B--2---:R-:W-:-:S08]  /*0a90*/  FFMA R13, R4, R2, R13 ;  /* 0x00000002040d7223 */ /* 0x004fd0000000000d */
[----:B------:R-:W-:Y:S05]  /*0aa0*/  BRA.U UP0, `(.L_x_41) ;  /* 0xfffffffd00d87547 */ /* 0x000fea000b83ffff */
.L_x_36:
[----:B------:R-:W0:Y:S01]  /*0ab0*/  LDC.64 R2, c[0x0][0x390] ;  /* 0x0000e400ff027b82 */ /* 0x000e220000000a00 */
[----:B------:R-:W-:-:S04]  /*0ac0*/  IMAD R7, R7, UR19, R0 ;  /* 0x0000001307077c24 */ /* 0x000fc8000f8e0200 */
[----:B0-----:R-:W-:-:S05]  /*0ad0*/  IMAD.WIDE R2, R7, 0x4, R2 ;  /* 0x0000000407027825 */ /* 0x001fca00078e0202 */
[----:B------:R-:W-:Y:S01]  /*0ae0*/  STG.E desc[UR16][R2.64], R13 ;  /* 0x0000000d02007986 */ /* 0x000fe2000c101910 */
[----:B------:R-:W-:Y:S05]  /*0af0*/  EXIT ;  /* 0x000000000000794d */ /* 0x000fea0003800000 */
.L_x_42:
        /* <DEDUP_REMOVED lines=16> */
.L_x_55:


//--------------------- .text._Z6matmulPfS_S_iii  --------------------------
	.section	.text._Z6matmulPfS_S_iii,"ax",@progbits
	.align	128
        .global         _Z6matmulPfS_S_iii
        .type           _Z6matmulPfS_S_iii,@function
        .size           _Z6matmulPfS_S_iii,(.L_x_56 - _Z6matmulPfS_S_iii)
        .other          _Z6matmulPfS_S_iii,@"STO_CUDA_ENTRY STV_DEFAULT"
_Z6matmulPfS_S_iii:
.text._Z6matmulPfS_S_iii:
[----:B------:R-:W-:Y:S01]  /*0000*/  LDC R1, c[0x0][0x37c] ;  /* 0x0000df00ff017b82 */ /* 0x000fe20000000800 */
[----:B------:R-:W0:Y:S07]  /*0010*/  S2R R7, SR_TID.Y ;  /* 0x0000000000077919 */ /* 0x000e2e0000002200 */
[----:B------:R-:W1:Y:S01]  /*0020*/  LDC R0, c[0x0][0x360] ;  /* 0x0000d800ff007b82 */ /* 0x000e620000000800 */
[----:B------:R-:W1:Y:S07]  /*0030*/  S2R R5, SR_TID.X ;  /* 0x0000000000057919 */ /* 0x000e6e0000002100 */
[----:B------:R-:W0:Y:S08]  /*0040*/  S2UR UR5, SR_CTAID.Y ;  /* 0x00000000000579c3 */ /* 0x000e300000002600 */
[----:B------:R-:W0:Y:S08]  /*0050*/  LDC R16, c[0x0][0x364] ;  /* 0x0000d900ff107b82 */ /* 0x000e300000000800 */
[----:B------:R-:W1:Y:S08]  /*0060*/  S2UR UR4, SR_CTAID.X ;  /* 0x00000000000479c3 */ /* 0x000e700000002500 */
[----:B------:R-:W2:Y:S01]  /*0070*/  LDC.64 R2, c[0x0][0x398] ;  /* 0x0000e600ff027b82 */ /* 0x000ea20000000a00 */
[----:B0-----:R-:W-:-:S02]  /*0080*/  IMAD R16, R16, UR5, R7 ;  /* 0x0000000510107c24 */ /* 0x001fc4000f8e0207 */
[----:B-1----:R-:W-:-:S03]  /*0090*/  IMAD R0, R0, UR4, R5 ;  /* 0x0000000400007c24 */ /* 0x002fc6000f8e0205 */
[----:B--2---:R-:W-:-:S04]  /*00a0*/  ISETP.GE.AND P0, PT, R16, R3, PT ;  /* 0x000000031000720c */ /* 0x004fc80003f06270 */
[----:B------:R-:W-:-:S13]  /*00b0*/  ISETP.GE.OR P0, PT, R0, R2, P0 ;  /* 0x000000020000720c */ /* 0x000fda0000706670 */
[----:B------:R-:W-:Y:S05]  /*00c0*/  @P0 EXIT ;  /* 0x000000000000094d */ /* 0x000fea0003800000 */
[----:B------:R-:W0:Y:S01]  /*00d0*/  LDC R17, c[0x0][0x3a0] ;  /* 0x0000e800ff117b82 */ /* 0x000e220000000800 */
[----:B------:R-:W1:Y:S01]  /*00e0*/  LDCU.64 UR6, c[0x0][0x358] ;  /* 0x00006b00ff0677ac */ /* 0x000e620008000a00 */
[----:B------:R-:W-:Y:S01]  /*00f0*/  HFMA2 R26, -RZ, RZ, 0, 0 ;  /* 0x00000000ff1a7431 */ /* 0x000fe200000001ff */
[----:B0-----:R-:W-:-:S13]  /*0100*/  ISETP.GE.AND P0, PT, R17, 0x1, PT ;  /* 0x000000011100780c */ /* 0x001fda0003f06270 */
[----:B-1----:R-:W-:Y:S05]  /*0110*/  @!P0 BRA `(.L_x_43) ;  /* 0x0000000400b88947 */ /* 0x002fea0003800000 */
[C---:B------:R-:W-:Y:S01]  /*0120*/  ISETP.GE.U32.AND P1, PT, R17.reuse, 0x8, PT ;  /* 0x000000081100780c */ /* 0x040fe20003f26070 */
[----:B------:R-:W-:Y:S01]  /*0130*/  IMAD R18, R0, R17, RZ ;  /* 0x0000001100127224 */ /* 0x000fe200078e02ff */
[----:B------:R-:W-:Y:S02]  /*0140*/  LOP3.LUT R25, R17, 0x7, RZ, 0xc0, !PT ;  /* 0x0000000711197812 */ /* 0x000fe400078ec0ff */
[----:B------:R-:W-:Y:S02]  /*0150*/  MOV R26, RZ ;  /* 0x000000ff001a7202 */ /* 0x000fe40000000f00 */
[----:B------:R-:W-:Y:S02]  /*0160*/  ISETP.NE.AND P0, PT, R25, RZ, PT ;  /* 0x000000ff1900720c */ /* 0x000fe40003f05270 */
[----:B------:R-:W-:-:S05]  /*0170*/  MOV R19, RZ ;  /* 0x000000ff00137202 */ /* 0x000fca0000000f00 */
[----:B------:R-:W-:Y:S06]  /*0180*/  @!P1 BRA `(.L_x_44) ;  /* 0x0000000000c49947 */ /* 0x000fec0003800000 */
[----:B------:R-:W0:Y:S01]  /*0190*/  LDCU.64 UR4, c[0x0][0x380] ;  /* 0x00007000ff0477ac */ /* 0x000e220008000a00 */
[----:B------:R-:W-:Y:S02]  /*01a0*/  LOP3.LUT R19, R17, 0x7ffffff8, RZ, 0xc0, !PT ;  /* 0x7ffffff811137812 */ /* 0x000fe400078ec0ff */
[----:B------:R-:W-:Y:S02]  /*01b0*/  MOV R26, RZ ;  /* 0x000000ff001a7202 */ /* 0x000fe40000000f00 */
[----:B------:R-:W-:Y:S02]  /*01c0*/  MOV R2, R18 ;  /* 0x0000001200027202 */ /* 0x000fe40000000f00 */
[----:B------:R-:W-:Y:S02]  /*01d0*/  MOV R22, R16 ;  /* 0x0000001000167202 */ /* 0x000fe40000000f00 */
[----:B------:R-:W-:Y:S01]  /*01e0*/  IADD3 R20, PT, PT, -R19, RZ, RZ ;  /* 0x000000ff13147210 */ /* 0x000fe20007ffe1ff */
[----:B0-----:R-:W-:-:S04]  /*01f0*/  UIADD3 UR4, UP0, UPT, UR4, 0x10, URZ ;  /* 0x0000001004047890 */ /* 0x001fc8000ff1e0ff */
[----:B------:R-:W-:-:S12]  /*0200*/  UIADD3.X UR5, UPT, UPT, URZ, UR5, URZ, UP0, !UPT ;  /* 0x00000005ff057290 */ /* 0x000fd800087fe4ff */
.L_x_45:
[----:B------:R-:W0:Y:S01]  /*0210*/  LDC.64 R14, c[0x0][0x388] ;  /* 0x0000e200ff0e7b82 */ /* 0x000e220000000a00 */
[----:B------:R-:W-:Y:S02]  /*0220*/  MOV R4, UR4 ;  /* 0x0000000400047c02 */ /* 0x000fe40008000f00 */
[----:B------:R-:W-:-:S03]  /*0230*/  MOV R5, UR5 ;  /* 0x0000000500057c02 */ /* 0x000fc60008000f00 */
[----:B------:R-:W-:-:S05]  /*0240*/  IMAD.WIDE R4, R2, 0x4, R4 ;  /* 0x0000000402047825 */ /* 0x000fca00078e0204 */
[----:B------:R-:W2:Y:S04]  /*0250*/  LDG.E R21, desc[UR6][R4.64+-0x10] ;  /* 0xfffff00604157981 */ /* 0x000ea8000c1e1900 */
[----:B------:R-:W3:Y:S04]  /*0260*/  LDG.E R23, desc[UR6][R4.64+-0xc] ;  /* 0xfffff40604177981 */ /* 0x000ee8000c1e1900 */
[----:B------:R-:W4:Y:S01]  /*0270*/  LDG.E R29, desc[UR6][R4.64+-0x8] ;  /* 0xfffff806041d7981 */ /* 0x000f22000c1e1900 */
[----:B0-----:R-:W-:-:S05]  /*0280*/  IMAD.WIDE R14, R22, 0x4, R14 ;  /* 0x00000004160e7825 */ /* 0x001fca00078e020e */
[----:B------:R0:W2:Y:S01]  /*0290*/  LDG.E R24, desc[UR6][R14.64] ;  /* 0x000000060e187981 */ /* 0x0000a2000c1e1900 */
[----:B------:R-:W-:-:S04]  /*02a0*/  IMAD.WIDE R12, R3, 0x4, R14 ;  /* 0x00000004030c7825 */ /* 0x000fc800078e020e */
[C---:B------:R-:W-:Y:S02]  /*02b0*/  IMAD.WIDE R6, R3.reuse, 0x4, R12 ;  /* 0x0000000403067825 */ /* 0x040fe400078e020c */
[----:B------:R-:W3:Y:S02]  /*02c0*/  LDG.E R12, desc[UR6][R12.64] ;  /* 0x000000060c0c7981 */ /* 0x000ee4000c1e1900 */
[C---:B------:R-:W-:Y:S02]  /*02d0*/  IMAD.WIDE R8, R3.reuse, 0x4, R6 ;  /* 0x0000000403087825 */ /* 0x040fe400078e0206 */
[----:B------:R1:W4:Y:S02]  /*02e0*/  LDG.E R28, desc[UR6][R6.64] ;  /* 0x00000006061c7981 */ /* 0x000324000c1e1900 */
[C---:B------:R-:W-:Y:S02]  /*02f0*/  IMAD.WIDE R10, R3.reuse, 0x4, R8 ;  /* 0x00000004030a7825 */ /* 0x040fe400078e0208 */
[----:B------:R-:W5:Y:S02]  /*0300*/  LDG.E R8, desc[UR6][R8.64] ;  /* 0x0000000608087981 */ /* 0x000f64000c1e1900 */
[----:B0-----:R-:W-:-:S05]  /*0310*/  IMAD.WIDE R14, R3, 0x4, R10 ;  /* 0x00000004030e7825 */ /* 0x001fca00078e020a */
[----:B------:R-:W5:Y:S04]  /*0320*/  LDG.E R13, desc[UR6][R14.64] ;  /* 0x000000060e0d7981 */ /* 0x000f68000c1e1900 */
[----:B------:R-:W5:Y:S04]  /*0330*/  LDG.E R9, desc[UR6][R10.64] ;  /* 0x000000060a097981 */ /* 0x000f68000c1e1900 */
[----:B------:R-:W5:Y:S04]  /*0340*/  LDG.E R11, desc[UR6][R4.64+-0x4] ;  /* 0xfffffc06040b7981 */ /* 0x000f68000c1e1900 */
[----:B------:R-:W5:Y:S01]  /*0350*/  LDG.E R10, desc[UR6][R4.64+0x8] ;  /* 0x00000806040a7981 */ /* 0x000f62000c1e1900 */
[----:B--2---:R-:W-:Y:S01]  /*0360*/  FFMA R24, R21, R24, R26 ;  /* 0x0000001815187223 */ /* 0x004fe2000000001a */
[----:B------:R-:W-:-:S02]  /*0370*/  IMAD.WIDE R26, R3, 0x4, R14 ;  /* 0x00000004031a7825 */ /* 0x000fc400078e020e */
[----:B------:R-:W2:Y:S04]  /*0380*/  LDG.E R21, desc[UR6][R4.64] ;  /* 0x0000000604157981 */ /* 0x000ea8000c1e1900 */
[----:B------:R-:W2:Y:S01]  /*0390*/  LDG.E R14, desc[UR6][R4.64+0x4] ;  /* 0x00000406040e7981 */ /* 0x000ea2000c1e1900 */
[----:B-1----:R-:W-:-:S03]  /*03a0*/  IMAD.WIDE R6, R3, 0x4, R26 ;  /* 0x0000000403067825 */ /* 0x002fc600078e021a */
[----:B------:R-:W2:Y:S04]  /*03b0*/  LDG.E R15, desc[UR6][R4.64+0xc] ;  /* 0x00000c06040f7981 */ /* 0x000ea8000c1e1900 */
[----:B------:R-:W2:Y:S04]  /*03c0*/  LDG.E R6, desc[UR6][R6.64] ;  /* 0x0000000606067981 */ /* 0x000ea8000c1e1900 */
[----:B------:R-:W2:Y:S01]  /*03d0*/  LDG.E R5, desc[UR6][R26.64] ;  /* 0x000000061a057981 */ /* 0x000ea2000c1e1900 */
[----:B---3--:R-:W-:Y:S01]  /*03e0*/  FFMA R12, R23, R12, R24 ;  /* 0x0000000c170c7223 */ /* 0x008fe20000000018 */
[----:B------:R-:W-:-:S03]  /*03f0*/  IADD3 R20, PT, PT, R20, 0x8, RZ ;  /* 0x0000000814147810 */ /* 0x000fc60007ffe0ff */
[----:B----4-:R-:W-:Y:S01]  /*0400*/  FFMA R12, R29, R28, R12 ;  /* 0x0000001c1d0c7223 */ /* 0x010fe2000000000c */
[----:B------:R-:W-:Y:S02]  /*0410*/  ISETP.NE.AND P1, PT, R20, RZ, PT ;  /* 0x000000ff1400720c */ /* 0x000fe40003f25270 */
[----:B------:R-:W-:Y:S01]  /*0420*/  LEA R22, R3, R22, 0x3 ;  /* 0x0000001603167211 */ /* 0x000fe200078e18ff */
[----:B-----5:R-:W-:Y:S01]  /*0430*/  FFMA R8, R11, R8, R12 ;  /* 0x000000080b087223 */ /* 0x020fe2000000000c */
[----:B------:R-:W-:-:S03]  /*0440*/  IADD3 R2, PT, PT, R2, 0x8, RZ ;  /* 0x0000000802027810 */ /* 0x000fc60007ffe0ff */
[----:B--2---:R-:W-:-:S04]  /*0450*/  FFMA R9, R21, R9, R8 ;  /* 0x0000000915097223 */ /* 0x004fc80000000008 */
[----:B------:R-:W-:-:S04]  /*0460*/  FFMA R9, R14, R13, R9 ;  /* 0x0000000d0e097223 */ /* 0x000fc80000000009 */
[----:B------:R-:W-:-:S04]  /*0470*/  FFMA R10, R10, R5, R9 ;  /* 0x000000050a0a7223 */ /* 0x000fc80000000009 */
[----:B------:R-:W-:Y:S01]  /*0480*/  FFMA R26, R15, R6, R10 ;  /* 0x000000060f1a7223 */ /* 0x000fe2000000000a */
[----:B------:R-:W-:Y:S06]  /*0490*/  @P1 BRA `(.L_x_45) ;  /* 0xfffffffc005c1947 */ /* 0x000fec000383ffff */
.L_x_44:
[----:B------:R-:W-:Y:S05]  /*04a0*/  @!P0 BRA `(.L_x_43) ;  /* 0x0000000000d48947 */ /* 0x000fea0003800000 */
[----:B------:R-:W-:Y:S02]  /*04b0*/  ISETP.GE.U32.AND P0, PT, R25, 0x4, PT ;  /* 0x000000041900780c */ /* 0x000fe40003f06070 */
[----:B------:R-:W-:-:S04]  /*04c0*/  LOP3.LUT R2, R17, 0x3, RZ, 0xc0, !PT ;  /* 0x0000000311027812 */ /* 0x000fc800078ec0ff */
[----:B------:R-:W-:-:S07]  /*04d0*/  ISETP.NE.AND P1, PT, R2, RZ, PT ;  /* 0x000000ff0200720c */ /* 0x000fce0003f25270 */
[----:B------:R-:W-:Y:S06]  /*04e0*/  @!P0 BRA `(.L_x_46) ;  /* 0x0000000000588947 */ /* 0x000fec0003800000 */
[----:B------:R-:W0:Y:S01]  /*04f0*/  LDC.64 R10, c[0x0][0x388] ;  /* 0x0000e200ff0a7b82 */ /* 0x000e220000000a00 */
[----:B------:R-:W-:Y:S01]  /*0500*/  IMAD R9, R19, R3, R16 ;  /* 0x0000000313097224 */ /* 0x000fe200078e0210 */
[----:B------:R-:W-:-:S06]  /*0510*/  IADD3 R7, PT, PT, R18, R19, RZ ;  /* 0x0000001312077210 */ /* 0x000fcc0007ffe0ff */
[----:B------:R-:W1:Y:S01]  /*0520*/  LDC.64 R4, c[0x0][0x380] ;  /* 0x0000e000ff047b82 */ /* 0x000e620000000a00 */
[----:B0-----:R-:W-:-:S04]  /*0530*/  IMAD.WIDE R10, R9, 0x4, R10 ;  /* 0x00000004090a7825 */ /* 0x001fc800078e020a */
[----:B------:R-:W-:Y:S02]  /*0540*/  IMAD.WIDE R12, R3, 0x4, R10 ;  /* 0x00000004030c7825 */ /* 0x000fe400078e020a */
[----:B------:R-:W2:Y:S02]  /*0550*/  LDG.E R10, desc[UR6][R10.64] ;  /* 0x000000060a0a7981 */ /* 0x000ea4000c1e1900 */
[----:B-1----:R-:W-:-:S04]  /*0560*/  IMAD.WIDE R4, R7, 0x4, R4 ;  /* 0x0000000407047825 */ /* 0x002fc800078e0204 */
[C---:B------:R-:W-:Y:S01]  /*0570*/  IMAD.WIDE R6, R3.reuse, 0x4, R12 ;  /* 0x0000000403067825 */ /* 0x040fe200078e020c */
[----:B------:R-:W2:Y:S04]  /*0580*/  LDG.E R15, desc[UR6][R4.64] ;  /* 0x00000006040f7981 */ /* 0x000ea8000c1e1900 */
[----:B------:R-:W3:Y:S01]  /*0590*/  LDG.E R12, desc[UR6][R12.64] ;  /* 0x000000060c0c7981 */ /* 0x000ee2000c1e1900 */
[----:B------:R-:W-:-:S03]  /*05a0*/  IMAD.WIDE R8, R3, 0x4, R6 ;  /* 0x0000000403087825 */ /* 0x000fc600078e0206 */
[----:B------:R-:W3:Y:S04]  /*05b0*/  LDG.E R14, desc[UR6][R4.64+0x4] ;  /* 0x00000406040e7981 */ /* 0x000ee8000c1e1900 */
[----:B------:R-:W4:Y:S04]  /*05c0*/  LDG.E R20, desc[UR6][R6.64] ;  /* 0x0000000606147981 */ /* 0x000f28000c1e1900 */
[----:B------:R-:W4:Y:S04]  /*05d0*/  LDG.E R21, desc[UR6][R4.64+0x8] ;  /* 0x0000080604157981 */ /* 0x000f28000c1e1900 */
[----:B------:R-:W5:Y:S04]  /*05e0*/  LDG.E R23, desc[UR6][R4.64+0xc] ;  /* 0x00000c0604177981 */ /* 0x000f68000c1e1900 */
[----:B------:R-:W5:Y:S01]  /*05f0*/  LDG.E R8, desc[UR6][R8.64] ;  /* 0x0000000608087981 */ /* 0x000f62000c1e1900 */
[----:B------:R-:W-:Y:S01]  /*0600*/  IADD3 R19, PT, PT, R19, 0x4, RZ ;  /* 0x0000000413137810 */ /* 0x000fe20007ffe0ff */
[----:B--2---:R-:W-:-:S04]  /*0610*/  FFMA R15, R15, R10, R26 ;  /* 0x0000000a0f0f7223 */ /* 0x004fc8000000001a */
[----:B---3--:R-:W-:-:S04]  /*0620*/  FFMA R14, R14, R12, R15 ;  /* 0x0000000c0e0e7223 */ /* 0x008fc8000000000f */
[----:B----4-:R-:W-:-:S04]  /*0630*/  FFMA R14, R21, R20, R14 ;  /* 0x00000014150e7223 */ /* 0x010fc8000000000e */
[----:B-----5:R-:W-:-:S07]  /*0640*/  FFMA R26, R23, R8, R14 ;  /* 0x00000008171a7223 */ /* 0x020fce000000000e */
.L_x_46:
[----:B------:R-:W-:Y:S05]  /*0650*/  @!P1 BRA `(.L_x_43) ;  /* 0x0000000000689947 */ /* 0x000fea0003800000 */
[----:B------:R-:W0:Y:S01]  /*0660*/  LDC.64 R10, c[0x0][0x388] ;  /* 0x0000e200ff0a7b82 */ /* 0x000e220000000a00 */
[----:B------:R-:W-:Y:S02]  /*0670*/  ISETP.NE.AND P0, PT, R2, 0x1, PT ;  /* 0x000000010200780c */ /* 0x000fe40003f05270 */
[----:B------:R-:W-:-:S04]  /*0680*/  LOP3.LUT R17, R17, 0x1, RZ, 0xc0, !PT ;  /* 0x0000000111117812 */ /* 0x000fc800078ec0ff */
[----:B------:R-:W-:Y:S01]  /*0690*/  ISETP.NE.U32.AND P1, PT, R17, 0x1, PT ;  /* 0x000000011100780c */ /* 0x000fe20003f25070 */
[----:B------:R-:W1:Y:S06]  /*06a0*/  LDC.64 R8, c[0x0][0x380] ;  /* 0x0000e000ff087b82 */ /* 0x000e6c0000000a00 */
[C---:B------:R-:W-:Y:S01]  /*06b0*/  @P0 IMAD R15, R19.reuse, R3, R16 ;  /* 0x00000003130f0224 */ /* 0x040fe200078e0210 */
[----:B------:R-:W-:Y:S01]  /*06c0*/  @P0 IADD3 R13, PT, PT, R18, R19, RZ ;  /* 0x00000013120d0210 */ /* 0x000fe20007ffe0ff */
[----:B------:R-:W2:Y:S01]  /*06d0*/  LDC.64 R6, c[0x0][0x380] ;  /* 0x0000e000ff067b82 */ /* 0x000ea20000000a00 */
[----:B------:R-:W-:-:S07]  /*06e0*/  @P0 IADD3 R19, PT, PT, R19, 0x2, RZ ;  /* 0x0000000213130810 */ /* 0x000fce0007ffe0ff */
[----:B------:R-:W3:Y:S01]  /*06f0*/  LDC.64 R4, c[0x0][0x388] ;  /* 0x0000e200ff047b82 */ /* 0x000ee20000000a00 */
[----:B0-----:R-:W-:Y:S01]  /*0700*/  @P0 IMAD.WIDE R10, R15, 0x4, R10 ;  /* 0x000000040f0a0825 */ /* 0x001fe200078e020a */
[----:B------:R-:W-:-:S03]  /*0710*/  @!P1 IADD3 R15, PT, PT, R18, R19, RZ ;  /* 0x00000013120f9210 */ /* 0x000fc60007ffe0ff */
[----:B------:R-:W-:Y:S01]  /*0720*/  @!P1 IMAD R19, R19, R3, R16 ;  /* 0x0000000313139224 */ /* 0x000fe200078e0210 */
[----:B------:R-:W4:Y:S01]  /*0730*/  @P0 LDG.E R2, desc[UR6][R10.64] ;  /* 0x000000060a020981 */ /* 0x000f22000c1e1900 */
[----:B-1----:R-:W-:-:S04]  /*0740*/  @P0 IMAD.WIDE R8, R13, 0x4, R8 ;  /* 0x000000040d080825 */ /* 0x002fc800078e0208 */
[----:B------:R-:W-:Y:S01]  /*0750*/  @P0 IMAD.WIDE R12, R3, 0x4, R10 ;  /* 0x00000004030c0825 */ /* 0x000fe200078e020a */
[----:B------:R-:W4:Y:S03]  /*0760*/  @P0 LDG.E R17, desc[UR6][R8.64] ;  /* 0x0000000608110981 */ /* 0x000f26000c1e1900 */
[----:B--2---:R-:W-:Y:S01]  /*0770*/  @!P1 IMAD.WIDE R6, R15, 0x4, R6 ;  /* 0x000000040f069825 */ /* 0x004fe200078e0206 */
[----:B------:R-:W2:Y:S04]  /*0780*/  @P0 LDG.E R21, desc[UR6][R8.64+0x4] ;  /* 0x0000040608150981 */ /* 0x000ea8000c1e1900 */
[----:B------:R-:W2:Y:S01]  /*0790*/  @P0 LDG.E R12, desc[UR6][R12.64] ;  /* 0x000000060c0c0981 */ /* 0x000ea2000c1e1900 */
[----:B---3--:R-:W-:-:S03]  /*07a0*/  @!P1 IMAD.WIDE R4, R19, 0x4, R4 ;  /* 0x0000000413049825 */ /* 0x008fc600078e0204 */
[----:B------:R-:W3:Y:S04]  /*07b0*/  @!P1 LDG.E R7, desc[UR6][R6.64] ;  /* 0x0000000606079981 */ /* 0x000ee8000c1e1900 */
[----:B------:R-:W3:Y:S01]  /*07c0*/  @!P1 LDG.E R4, desc[UR6][R4.64] ;  /* 0x0000000604049981 */ /* 0x000ee2000c1e1900 */
[----:B----4-:R-:W-:-:S04]  /*07d0*/  @P0 FFMA R2, R17, R2, R26 ;  /* 0x0000000211020223 */ /* 0x010fc8000000001a */
[----:B--2---:R-:W-:-:S04]  /*07e0*/  @P0 FFMA R26, R21, R12, R2 ;  /* 0x0000000c151a0223 */ /* 0x004fc80000000002 */
[----:B---3--:R-:W-:-:S07]  /*07f0*/  @!P1 FFMA R26, R7, R4, R26 ;  /* 0x00000004071a9223 */ /* 0x008fce000000001a */
.L_x_43:
[----:B------:R-:W0:Y:S01]  /*0800*/  LDC.64 R4, c[0x0][0x390] ;  /* 0x0000e400ff047b82 */ /* 0x000e220000000a00 */
[----:B------:R-:W-:-:S04]  /*0810*/  IMAD R3, R0, R3, R16 ;  /* 0x0000000300037224 */ /* 0x000fc800078e0210 */
[----:B0-----:R-:W-:-:S05]  /*0820*/  IMAD.WIDE R2, R3, 0x4, R4 ;  /* 0x0000000403027825 */ /* 0x001fca00078e0204 */
[----:B------:R-:W-:Y:S01]  /*0830*/  STG.E desc[UR6][R2.64], R26 ;  /* 0x0000001a02007986 */ /* 0x000fe2000c101906 */
[----:B------:R-:W-:Y:S05]  /*0840*/  EXIT ;  /* 0x000000000000794d */ /* 0x000fea0003800000 */
.L_x_47:
        /* <DEDUP_REMOVED lines=11> */
.L_x_56:


//--------------------- .nv.shared.reserved.0     --------------------------
	.section	.nv.shared.reserved.0,"aw",@nobits
	.weak		__nv_reservedSMEM_offset_0_alias
	.size		__nv_reservedSMEM_offset_0_alias, 0, 64
	.other		__nv_reservedSMEM_offset_0_alias,@"STO_CUDA_RESERVED_SHARED STV_DEFAULT"
__nv_reservedSMEM_offset_0_alias:
	.zero		0
	.zero		64


//--------------------- .nv.constant0._Z12naiveSoftmaxPKfPfi --------------------------
	.section	.nv.constant0._Z12naiveSoftmaxPKfPfi,"a",@progbits
	.sectionflags	@""
	.align	4
.nv.constant0._Z12naiveSoftmaxPKfPfi:
	.zero		916


//--------------------- .nv.constant0._Z3expPKfPfi --------------------------
	.section	.nv.constant0._Z3expPKfPfi,"a",@progbits
	.sectionflags	@""
	.align	4
.nv.constant0._Z3expPKfPfi:
	.zero		916


//--------------------- .nv.constant0._Z10reduce_sumPKfPfi --------------------------
	.section	.nv.constant0._Z10reduce_sumPKfPfi,"a",@progbits
	.sectionflags	@""
	.align	4
.nv.constant0._Z10reduce_sumPKfPfi:
	.zero		916


//--------------------- .nv.constant0._Z10div_scalarPfS_iS_ --------------------------
	.section	.nv.constant0._Z10div_scalarPfS_iS_,"a",@progbits
	.sectionflags	@""
	.align	4
.nv.constant0._Z10div_scalarPfS_iS_:
	.zero		928


//--------------------- .nv.constant0._Z10mul_scalarPfS_if --------------------------
	.section	.nv.constant0._Z10mul_scalarPfS_if,"a",@progbits
	.sectionflags	@""
	.align	4
.nv.constant0._Z10mul_scalarPfS_if:
	.zero		920


//--------------------- .nv.constant0._Z16matmul_transposePfS_S_iii --------------------------
	.section	.nv.constant0._Z16matmul_transposePfS_S_iii,"a",@progbits
	.sectionflags	@""
	.align	4
.nv.constant0._Z16matmul_transposePfS_S_iii:
	.zero		932


//--------------------- .nv.constant0._Z6matmulPfS_S_iii --------------------------
	.section	.nv.constant0._Z6matmulPfS_S_iii,"a",@progbits
	.sectionflags	@""
	.align	4
.nv.constant0._Z6matmulPfS_S_iii:
	.zero		932


//--------------------- SYMBOLS --------------------------

	.type		.nv.reservedSmem.offset0,@object
	.size		.nv.reservedSmem.offset0,0x4
